//
// Generated by NVIDIA NVVM Compiler
//
// Compiler Build ID: CL-36424714
// Cuda compilation tools, release 13.0, V13.0.88
// Based on NVVM 20.0.0
//

.version 9.0
.target sm_100
.address_size 64

	// .globl	_Z14parallelMinMaxPfS_ii

.visible .entry _Z14parallelMinMaxPfS_ii(
	.param .u64 .ptr .align 1 _Z14parallelMinMaxPfS_ii_param_0,
	.param .u64 .ptr .align 1 _Z14parallelMinMaxPfS_ii_param_1,
	.param .u32 _Z14parallelMinMaxPfS_ii_param_2,
	.param .u32 _Z14parallelMinMaxPfS_ii_param_3
)
{
	.reg .pred 	%p<3>;
	.reg .b32 	%r<7>;
	.reg .b32 	%f<7>;
	.reg .b64 	%rd<11>;

	ld.param.u64 	%rd1, [_Z14parallelMinMaxPfS_ii_param_0];
	ld.param.u64 	%rd2, [_Z14parallelMinMaxPfS_ii_param_1];
	ld.param.u32 	%r1, [_Z14parallelMinMaxPfS_ii_param_3];
	cvta.to.global.u64 	%rd3, %rd2;
	cvta.to.global.u64 	%rd4, %rd1;
	mov.u32 	%r2, %tid.x;
	mov.u32 	%r3, %ntid.x;
	mov.u32 	%r4, %ctaid.x;
	mad.lo.s32 	%r5, %r3, %r4, %r2;
	add.s32 	%r6, %r1, %r5;
	mul.wide.s32 	%rd5, %r6, 4;
	add.s64 	%rd6, %rd4, %rd5;
	ld.global.f32 	%f1, [%rd6];
	mul.wide.s32 	%rd7, %r5, 4;
	add.s64 	%rd8, %rd4, %rd7;
	ld.global.f32 	%f2, [%rd8];
	setp.le.f32 	%p1, %f1, %f2;
	selp.f32 	%f3, %f1, %f2, %p1;
	st.global.f32 	[%rd8], %f3;
	add.s64 	%rd9, %rd3, %rd5;
	ld.global.f32 	%f4, [%rd9];
	add.s64 	%rd10, %rd3, %rd7;
	ld.global.f32 	%f5, [%rd10];
	setp.ge.f32 	%p2, %f4, %f5;
	selp.f32 	%f6, %f4, %f5, %p2;
	st.global.f32 	[%rd10], %f6;
	ret;

}
	// .globl	_Z18parallelMinMaxInitPKfPfS1_ii
.visible .entry _Z18parallelMinMaxInitPKfPfS1_ii(
	.param .u64 .ptr .align 1 _Z18parallelMinMaxInitPKfPfS1_ii_param_0,
	.param .u64 .ptr .align 1 _Z18parallelMinMaxInitPKfPfS1_ii_param_1,
	.param .u64 .ptr .align 1 _Z18parallelMinMaxInitPKfPfS1_ii_param_2,
	.param .u32 _Z18parallelMinMaxInitPKfPfS1_ii_param_3,
	.param .u32 _Z18parallelMinMaxInitPKfPfS1_ii_param_4
)
{
	.reg .pred 	%p<4>;
	.reg .b32 	%r<9>;
	.reg .b32 	%f<6>;
	.reg .b64 	%rd<13>;

	ld.param.u64 	%rd1, [_Z18parallelMinMaxInitPKfPfS1_ii_param_0];
	ld.param.u64 	%rd2, [_Z18parallelMinMaxInitPKfPfS1_ii_param_1];
	ld.param.u64 	%rd3, [_Z18parallelMinMaxInitPKfPfS1_ii_param_2];
	ld.param.u32 	%r1, [_Z18parallelMinMaxInitPKfPfS1_ii_param_3];
	ld.param.u32 	%r2, [_Z18parallelMinMaxInitPKfPfS1_ii_param_4];
	cvta.to.global.u64 	%rd4, %rd2;
	cvta.to.global.u64 	%rd5, %rd1;
	mov.u32 	%r3, %tid.x;
	mov.u32 	%r4, %ntid.x;
	mov.u32 	%r5, %ctaid.x;
	mad.lo.s32 	%r6, %r4, %r5, %r3;
	add.s32 	%r7, %r2, %r6;
	setp.lt.s32 	%p1, %r7, %r1;
	selp.b32 	%r8, %r7, %r6, %p1;
	mul.wide.s32 	%rd6, %r8, 4;
	add.s64 	%rd7, %rd5, %rd6;
	ld.global.f32 	%f1, [%rd7];
	mul.wide.s32 	%rd8, %r6, 4;
	add.s64 	%rd9, %rd5, %rd8;
	ld.global.f32 	%f2, [%rd9];
	setp.le.f32 	%p2, %f1, %f2;
	selp.f32 	%f3, %f1, %f2, %p2;
	add.s64 	%rd10, %rd4, %rd8;
	st.global.f32 	[%rd10], %f3;
	ld.global.f32 	%f4, [%rd9];
	setp.ge.f32 	%p3, %f1, %f4;
	selp.f32 	%f5, %f1, %f4, %p3;
	cvta.to.global.u64 	%rd11, %rd3;
	add.s64 	%rd12, %rd11, %rd8;
	st.global.f32 	[%rd12], %f5;
	ret;

}
	// .globl	_Z9histogramPKfmmffmPj
.visible .entry _Z9histogramPKfmmffmPj(
	.param .u64 .ptr .align 1 _Z9histogramPKfmmffmPj_param_0,
	.param .u64 _Z9histogramPKfmmffmPj_param_1,
	.param .u64 _Z9histogramPKfmmffmPj_param_2,
	.param .f32 _Z9histogramPKfmmffmPj_param_3,
	.param .f32 _Z9histogramPKfmmffmPj_param_4,
	.param .u64 _Z9histogramPKfmmffmPj_param_5,
	.param .u64 .ptr .align 1 _Z9histogramPKfmmffmPj_param_6
)
{
	.reg .pred 	%p<26>;
	.reg .b32 	%r<76>;
	.reg .b32 	%f<64>;
	.reg .b64 	%rd<67>;

	ld.param.u64 	%rd8, [_Z9histogramPKfmmffmPj_param_0];
	ld.param.u64 	%rd6, [_Z9histogramPKfmmffmPj_param_1];
	ld.param.u64 	%rd9, [_Z9histogramPKfmmffmPj_param_2];
	ld.param.f32 	%f2, [_Z9histogramPKfmmffmPj_param_3];
	ld.param.f32 	%f3, [_Z9histogramPKfmmffmPj_param_4];
	ld.param.u64 	%rd7, [_Z9histogramPKfmmffmPj_param_5];
	ld.param.u64 	%rd10, [_Z9histogramPKfmmffmPj_param_6];
	cvta.to.global.u64 	%rd1, %rd10;
	cvta.to.global.u64 	%rd2, %rd8;
	mov.u32 	%r17, %tid.x;
	mov.u32 	%r18, %ntid.x;
	mov.u32 	%r19, %ctaid.x;
	mad.lo.s32 	%r1, %r18, %r19, %r17;
	cvt.s64.s32 	%rd11, %r1;
	setp.lt.u64 	%p1, %rd9, %rd11;
	@%p1 bra 	$L__BB2_13;
	cvt.u64.u32 	%rd12, %r1;
	cvt.u32.u64 	%r2, %rd6;
	cvt.u32.u64 	%r20, %rd12;
	mad.lo.s32 	%r21, %r2, %r20, %r2;
	mul.lo.s32 	%r73, %r1, %r2;
	setp.ge.u32 	%p2, %r73, %r21;
	@%p2 bra 	$L__BB2_13;
	cvt.rn.f32.u64 	%f1, %rd7;
	cvt.u32.u64 	%r22, %rd7;
	add.s32 	%r4, %r22, -1;
	add.s32 	%r23, %r2, -1;
	and.b32  	%r5, %r2, 7;
	setp.lt.u32 	%p3, %r23, 7;
	@%p3 bra 	$L__BB2_5;
	and.b32  	%r24, %r2, -8;
	neg.s32 	%r71, %r24;
	mul.wide.u32 	%rd13, %r73, 4;
	add.s64 	%rd14, %rd13, %rd2;
	add.s64 	%rd66, %rd14, 16;
$L__BB2_4:
	.pragma "nounroll";
	ld.global.f32 	%f4, [%rd66+-16];
	sub.f32 	%f5, %f4, %f2;
	div.rn.f32 	%f6, %f5, %f3;
	mul.f32 	%f7, %f6, %f1;
	cvt.rzi.s32.f32 	%r25, %f7;
	cvt.s64.s32 	%rd15, %r25;
	setp.gt.u64 	%p4, %rd7, %rd15;
	selp.b32 	%r26, %r25, %r4, %p4;
	mul.wide.s32 	%rd16, %r26, 4;
	add.s64 	%rd17, %rd1, %rd16;
	atom.global.add.u32 	%r27, [%rd17], 1;
	ld.global.f32 	%f8, [%rd66+-12];
	sub.f32 	%f9, %f8, %f2;
	div.rn.f32 	%f10, %f9, %f3;
	mul.f32 	%f11, %f10, %f1;
	cvt.rzi.s32.f32 	%r28, %f11;
	cvt.s64.s32 	%rd18, %r28;
	setp.gt.u64 	%p5, %rd7, %rd18;
	selp.b32 	%r29, %r28, %r4, %p5;
	mul.wide.s32 	%rd19, %r29, 4;
	add.s64 	%rd20, %rd1, %rd19;
	atom.global.add.u32 	%r30, [%rd20], 1;
	ld.global.f32 	%f12, [%rd66+-8];
	sub.f32 	%f13, %f12, %f2;
	div.rn.f32 	%f14, %f13, %f3;
	mul.f32 	%f15, %f14, %f1;
	cvt.rzi.s32.f32 	%r31, %f15;
	cvt.s64.s32 	%rd21, %r31;
	setp.gt.u64 	%p6, %rd7, %rd21;
	selp.b32 	%r32, %r31, %r4, %p6;
	mul.wide.s32 	%rd22, %r32, 4;
	add.s64 	%rd23, %rd1, %rd22;
	atom.global.add.u32 	%r33, [%rd23], 1;
	ld.global.f32 	%f16, [%rd66+-4];
	sub.f32 	%f17, %f16, %f2;
	div.rn.f32 	%f18, %f17, %f3;
	mul.f32 	%f19, %f18, %f1;
	cvt.rzi.s32.f32 	%r34, %f19;
	cvt.s64.s32 	%rd24, %r34;
	setp.gt.u64 	%p7, %rd7, %rd24;
	selp.b32 	%r35, %r34, %r4, %p7;
	mul.wide.s32 	%rd25, %r35, 4;
	add.s64 	%rd26, %rd1, %rd25;
	atom.global.add.u32 	%r36, [%rd26], 1;
	ld.global.f32 	%f20, [%rd66];
	sub.f32 	%f21, %f20, %f2;
	div.rn.f32 	%f22, %f21, %f3;
	mul.f32 	%f23, %f22, %f1;
	cvt.rzi.s32.f32 	%r37, %f23;
	cvt.s64.s32 	%rd27, %r37;
	setp.gt.u64 	%p8, %rd7, %rd27;
	selp.b32 	%r38, %r37, %r4, %p8;
	mul.wide.s32 	%rd28, %r38, 4;
	add.s64 	%rd29, %rd1, %rd28;
	atom.global.add.u32 	%r39, [%rd29], 1;
	ld.global.f32 	%f24, [%rd66+4];
	sub.f32 	%f25, %f24, %f2;
	div.rn.f32 	%f26, %f25, %f3;
	mul.f32 	%f27, %f26, %f1;
	cvt.rzi.s32.f32 	%r40, %f27;
	cvt.s64.s32 	%rd30, %r40;
	setp.gt.u64 	%p9, %rd7, %rd30;
	selp.b32 	%r41, %r40, %r4, %p9;
	mul.wide.s32 	%rd31, %r41, 4;
	add.s64 	%rd32, %rd1, %rd31;
	atom.global.add.u32 	%r42, [%rd32], 1;
	ld.global.f32 	%f28, [%rd66+8];
	sub.f32 	%f29, %f28, %f2;
	div.rn.f32 	%f30, %f29, %f3;
	mul.f32 	%f31, %f30, %f1;
	cvt.rzi.s32.f32 	%r43, %f31;
	cvt.s64.s32 	%rd33, %r43;
	setp.gt.u64 	%p10, %rd7, %rd33;
	selp.b32 	%r44, %r43, %r4, %p10;
	mul.wide.s32 	%rd34, %r44, 4;
	add.s64 	%rd35, %rd1, %rd34;
	atom.global.add.u32 	%r45, [%rd35], 1;
	ld.global.f32 	%f32, [%rd66+12];
	sub.f32 	%f33, %f32, %f2;
	div.rn.f32 	%f34, %f33, %f3;
	mul.f32 	%f35, %f34, %f1;
	cvt.rzi.s32.f32 	%r46, %f35;
	cvt.s64.s32 	%rd36, %r46;
	setp.gt.u64 	%p11, %rd7, %rd36;
	selp.b32 	%r47, %r46, %r4, %p11;
	mul.wide.s32 	%rd37, %r47, 4;
	add.s64 	%rd38, %rd1, %rd37;
	atom.global.add.u32 	%r48, [%rd38], 1;
	add.s32 	%r73, %r73, 8;
	add.s32 	%r71, %r71, 8;
	add.s64 	%rd66, %rd66, 32;
	setp.ne.s32 	%p12, %r71, 0;
	@%p12 bra 	$L__BB2_4;
$L__BB2_5:
	setp.eq.s32 	%p13, %r5, 0;
	@%p13 bra 	$L__BB2_13;
	and.b32  	%r12, %r2, 3;
	setp.lt.u32 	%p14, %r5, 4;
	@%p14 bra 	$L__BB2_8;
	mul.wide.u32 	%rd39, %r73, 4;
	add.s64 	%rd40, %rd2, %rd39;
	ld.global.f32 	%f36, [%rd40];
	sub.f32 	%f37, %f36, %f2;
	div.rn.f32 	%f38, %f37, %f3;
	mul.f32 	%f39, %f38, %f1;
	cvt.rzi.s32.f32 	%r49, %f39;
	cvt.s64.s32 	%rd41, %r49;
	setp.gt.u64 	%p15, %rd7, %rd41;
	selp.b32 	%r50, %r49, %r4, %p15;
	mul.wide.s32 	%rd42, %r50, 4;
	add.s64 	%rd43, %rd1, %rd42;
	atom.global.add.u32 	%r51, [%rd43], 1;
	ld.global.f32 	%f40, [%rd40+4];
	sub.f32 	%f41, %f40, %f2;
	div.rn.f32 	%f42, %f41, %f3;
	mul.f32 	%f43, %f42, %f1;
	cvt.rzi.s32.f32 	%r52, %f43;
	cvt.s64.s32 	%rd44, %r52;
	setp.gt.u64 	%p16, %rd7, %rd44;
	selp.b32 	%r53, %r52, %r4, %p16;
	mul.wide.s32 	%rd45, %r53, 4;
	add.s64 	%rd46, %rd1, %rd45;
	atom.global.add.u32 	%r54, [%rd46], 1;
	ld.global.f32 	%f44, [%rd40+8];
	sub.f32 	%f45, %f44, %f2;
	div.rn.f32 	%f46, %f45, %f3;
	mul.f32 	%f47, %f46, %f1;
	cvt.rzi.s32.f32 	%r55, %f47;
	cvt.s64.s32 	%rd47, %r55;
	setp.gt.u64 	%p17, %rd7, %rd47;
	selp.b32 	%r56, %r55, %r4, %p17;
	mul.wide.s32 	%rd48, %r56, 4;
	add.s64 	%rd49, %rd1, %rd48;
	atom.global.add.u32 	%r57, [%rd49], 1;
	ld.global.f32 	%f48, [%rd40+12];
	sub.f32 	%f49, %f48, %f2;
	div.rn.f32 	%f50, %f49, %f3;
	mul.f32 	%f51, %f50, %f1;
	cvt.rzi.s32.f32 	%r58, %f51;
	cvt.s64.s32 	%rd50, %r58;
	setp.gt.u64 	%p18, %rd7, %rd50;
	selp.b32 	%r59, %r58, %r4, %p18;
	mul.wide.s32 	%rd51, %r59, 4;
	add.s64 	%rd52, %rd1, %rd51;
	atom.global.add.u32 	%r60, [%rd52], 1;
	add.s32 	%r73, %r73, 4;
$L__BB2_8:
	setp.eq.s32 	%p19, %r12, 0;
	@%p19 bra 	$L__BB2_13;
	setp.eq.s32 	%p20, %r12, 1;
	@%p20 bra 	$L__BB2_11;
	mul.wide.u32 	%rd53, %r73, 4;
	add.s64 	%rd54, %rd2, %rd53;
	ld.global.f32 	%f52, [%rd54];
	sub.f32 	%f53, %f52, %f2;
	div.rn.f32 	%f54, %f53, %f3;
	mul.f32 	%f55, %f54, %f1;
	cvt.rzi.s32.f32 	%r61, %f55;
	cvt.s64.s32 	%rd55, %r61;
	setp.gt.u64 	%p21, %rd7, %rd55;
	selp.b32 	%r62, %r61, %r4, %p21;
	mul.wide.s32 	%rd56, %r62, 4;
	add.s64 	%rd57, %rd1, %rd56;
	atom.global.add.u32 	%r63, [%rd57], 1;
	ld.global.f32 	%f56, [%rd54+4];
	sub.f32 	%f57, %f56, %f2;
	div.rn.f32 	%f58, %f57, %f3;
	mul.f32 	%f59, %f58, %f1;
	cvt.rzi.s32.f32 	%r64, %f59;
	cvt.s64.s32 	%rd58, %r64;
	setp.gt.u64 	%p22, %rd7, %rd58;
	selp.b32 	%r65, %r64, %r4, %p22;
	mul.wide.s32 	%rd59, %r65, 4;
	add.s64 	%rd60, %rd1, %rd59;
	atom.global.add.u32 	%r66, [%rd60], 1;
	add.s32 	%r73, %r73, 2;
$L__BB2_11:
	and.b32  	%r67, %r2, 1;
	setp.eq.b32 	%p23, %r67, 1;
	not.pred 	%p24, %p23;
	@%p24 bra 	$L__BB2_13;
	mul.wide.u32 	%rd61, %r73, 4;
	add.s64 	%rd62, %rd2, %rd61;
	ld.global.f32 	%f60, [%rd62];
	sub.f32 	%f61, %f60, %f2;
	div.rn.f32 	%f62, %f61, %f3;
	mul.f32 	%f63, %f62, %f1;
	cvt.rzi.s32.f32 	%r68, %f63;
	cvt.s64.s32 	%rd63, %r68;
	setp.gt.u64 	%p25, %rd7, %rd63;
	selp.b32 	%r69, %r68, %r4, %p25;
	mul.wide.s32 	%rd64, %r69, 4;
	add.s64 	%rd65, %rd1, %rd64;
	atom.global.add.u32 	%r70, [%rd65], 1;
$L__BB2_13:
	ret;

}
	// .globl	_Z10scanReducePfiii
.visible .entry _Z10scanReducePfiii(
	.param .u64 .ptr .align 1 _Z10scanReducePfiii_param_0,
	.param .u32 _Z10scanReducePfiii_param_1,
	.param .u32 _Z10scanReducePfiii_param_2,
	.param .u32 _Z10scanReducePfiii_param_3
)
{
	.reg .pred 	%p<2>;
	.reg .b32 	%r<11>;
	.reg .b32 	%f<4>;
	.reg .b64 	%rd<7>;

	ld.param.u64 	%rd1, [_Z10scanReducePfiii_param_0];
	ld.param.u32 	%r2, [_Z10scanReducePfiii_param_1];
	ld.param.u32 	%r3, [_Z10scanReducePfiii_param_2];
	ld.param.u32 	%r4, [_Z10scanReducePfiii_param_3];
	mov.u32 	%r5, %tid.x;
	mov.u32 	%r6, %ntid.x;
	mov.u32 	%r7, %ctaid.x;
	mad.lo.s32 	%r1, %r6, %r7, %r5;
	setp.ge.s32 	%p1, %r1, %r4;
	@%p1 bra 	$L__BB3_2;
	cvta.to.global.u64 	%rd2, %rd1;
	mul.lo.s32 	%r8, %r1, %r3;
	shl.b32 	%r9, %r8, 1;
	add.s32 	%r10, %r9, %r2;
	mul.wide.s32 	%rd3, %r10, 4;
	add.s64 	%rd4, %rd2, %rd3;
	ld.global.f32 	%f1, [%rd4];
	mul.wide.s32 	%rd5, %r3, 4;
	add.s64 	%rd6, %rd4, %rd5;
	ld.global.f32 	%f2, [%rd6];
	add.f32 	%f3, %f1, %f2;
	st.global.f32 	[%rd6], %f3;
$L__BB3_2:
	ret;

}
	// .globl	_Z11scanReversePfiii
.visible .entry _Z11scanReversePfiii(
	.param .u64 .ptr .align 1 _Z11scanReversePfiii_param_0,
	.param .u32 _Z11scanReversePfiii_param_1,
	.param .u32 _Z11scanReversePfiii_param_2,
	.param .u32 _Z11scanReversePfiii_param_3
)
{
	.reg .pred 	%p<3>;
	.reg .b32 	%r<12>;
	.reg .b32 	%f<4>;
	.reg .b64 	%rd<7>;

	ld.param.u64 	%rd2, [_Z11scanReversePfiii_param_0];
	ld.param.u32 	%r2, [_Z11scanReversePfiii_param_1];
	ld.param.u32 	%r3, [_Z11scanReversePfiii_param_2];
	ld.param.u32 	%r4, [_Z11scanReversePfiii_param_3];
	mov.u32 	%r5, %tid.x;
	mov.u32 	%r6, %ntid.x;
	mov.u32 	%r7, %ctaid.x;
	mad.lo.s32 	%r1, %r6, %r7, %r5;
	setp.ge.s32 	%p1, %r1, %r4;
	@%p1 bra 	$L__BB4_3;
	cvta.to.global.u64 	%rd3, %rd2;
	mul.lo.s32 	%r8, %r1, %r3;
	shl.b32 	%r9, %r8, 1;
	add.s32 	%r10, %r9, %r2;
	mul.wide.s32 	%rd4, %r10, 4;
	add.s64 	%rd1, %rd3, %rd4;
	ld.global.f32 	%f1, [%rd1];
	mul.wide.s32 	%rd5, %r3, 4;
	add.s64 	%rd6, %rd1, %rd5;
	ld.global.f32 	%f2, [%rd6];
	add.f32 	%f3, %f1, %f2;
	st.global.f32 	[%rd6], %f3;
	setp.ne.s32 	%p2, %r1, 0;
	@%p2 bra 	$L__BB4_3;
	mov.b32 	%r11, 0;
	st.global.u32 	[%rd1], %r11;
$L__BB4_3:
	ret;

}


// ===== COMPILED SASS (sm_100) =====

	.target	sm_100

	.elftype	@"ET_EXEC"


//--------------------- .note.nv.tkinfo           --------------------------
	.section	.note.nv.tkinfo,"",@"SHT_NOTE"
	.sectionflags	@"SHF_NOTE_NV_TKINFO"
	.tkinfo
        /*0018*/ 	.word	0x00000002
        /*0030*/ 	.string	""
        /*0030*/ 	.string	"ptxas"
        /*0030*/ 	.string	"Cuda compilation tools, release 13.0, V13.0.88"
        /*0030*/ 	.string	"Build cuda_13.0.r13.0/compiler.36424714_0"
        /*0030*/ 	.string	"-arch sm_100 -m 64 "



//--------------------- .note.nv.cuinfo           --------------------------
	.section	.note.nv.cuinfo,"",@"SHT_NOTE"
	.sectionflags	@"SHF_NOTE_NV_CUINFO"
        /*0018*/ 	.short	0x0002
        /*001a*/ 	.short	0x0064
        /*001c*/ 	.short	0x0082
	.zero		2


//--------------------- .nv.info                  --------------------------
	.section	.nv.info,"",@"SHT_CUDA_INFO"
	.align	4


	//----- nvinfo : EIATTR_REGCOUNT
	.align		4
        /*0000*/ 	.byte	0x04, 0x2f
        /*0002*/ 	.short	(.L_1 - .L_0)
	.align		4
.L_0:
        /*0004*/ 	.word	index@(_Z14parallelMinMaxPfS_ii)
        /*0008*/ 	.word	0x00000010


	//----- nvinfo : EIATTR_FRAME_SIZE
	.align		4
.L_1:
        /*000c*/ 	.byte	0x04, 0x11
        /*000e*/ 	.short	(.L_3 - .L_2)
	.align		4
.L_2:
        /*0010*/ 	.word	index@(_Z14parallelMinMaxPfS_ii)
        /*0014*/ 	.word	0x00000000


	//----- nvinfo : EIATTR_REGCOUNT
	.align		4
.L_3:
        /*0018*/ 	.byte	0x04, 0x2f
        /*001a*/ 	.short	(.L_5 - .L_4)
	.align		4
.L_4:
        /*001c*/ 	.word	index@(_Z18parallelMinMaxInitPKfPfS1_ii)
        /*0020*/ 	.word	0x00000012


	//----- nvinfo : EIATTR_FRAME_SIZE
	.align		4
.L_5:
        /*0024*/ 	.byte	0x04, 0x11
        /*0026*/ 	.short	(.L_7 - .L_6)
	.align		4
.L_6:
        /*0028*/ 	.word	index@(_Z18parallelMinMaxInitPKfPfS1_ii)
        /*002c*/ 	.word	0x00000000


	//----- nvinfo : EIATTR_REGCOUNT
	.align		4
.L_7:
        /*0030*/ 	.byte	0x04, 0x2f
        /*0032*/ 	.short	(.L_9 - .L_8)
	.align		4
.L_8:
        /*0034*/ 	.word	index@(_Z9histogramPKfmmffmPj)
        /*0038*/ 	.word	0x00000018


	//----- nvinfo : EIATTR_FRAME_SIZE
	.align		4
.L_9:
        /*003c*/ 	.byte	0x04, 0x11
        /*003e*/ 	.short	(.L_11 - .L_10)
	.align		4
.L_10:
        /*0040*/ 	.word	index@($__internal_0_$__cuda_sm3x_div_rn_noftz_f32_slowpath)
        /*0044*/ 	.word	0x00000000


	//----- nvinfo : EIATTR_FRAME_SIZE
	.align		4
.L_11:
        /*0048*/ 	.byte	0x04, 0x11
        /*004a*/ 	.short	(.L_13 - .L_12)
	.align		4
.L_12:
        /*004c*/ 	.word	index@(_Z9histogramPKfmmffmPj)
        /*0050*/ 	.word	0x00000000


	//----- nvinfo : EIATTR_REGCOUNT
	.align		4
.L_13:
        /*0054*/ 	.byte	0x04, 0x2f
        /*0056*/ 	.short	(.L_15 - .L_14)
	.align		4
.L_14:
        /*0058*/ 	.word	index@(_Z10scanReducePfiii)
        /*005c*/ 	.word	0x0000000a


	//----- nvinfo : EIATTR_FRAME_SIZE
	.align		4
.L_15:
        /*0060*/ 	.byte	0x04, 0x11
        /*0062*/ 	.short	(.L_17 - .L_16)
	.align		4
.L_16:
        /*0064*/ 	.word	index@(_Z10scanReducePfiii)
        /*0068*/ 	.word	0x00000000


	//----- nvinfo : EIATTR_REGCOUNT
	.align		4
.L_17:
        /*006c*/ 	.byte	0x04, 0x2f
        /*006e*/ 	.short	(.L_19 - .L_18)
	.align		4
.L_18:
        /*0070*/ 	.word	index@(_Z11scanReversePfiii)
        /*0074*/ 	.word	0x0000000a


	//----- nvinfo : EIATTR_FRAME_SIZE
	.align		4
.L_19:
        /*0078*/ 	.byte	0x04, 0x11
        /*007a*/ 	.short	(.L_21 - .L_20)
	.align		4
.L_20:
        /*007c*/ 	.word	index@(_Z11scanReversePfiii)
        /*0080*/ 	.word	0x00000000


	//----- nvinfo : EIATTR_MIN_STACK_SIZE
	.align		4
.L_21:
        /*0084*/ 	.byte	0x04, 0x12
        /*0086*/ 	.short	(.L_23 - .L_22)
	.align		4
.L_22:
        /*0088*/ 	.word	index@(_Z11scanReversePfiii)
        /*008c*/ 	.word	0x00000000


	//----- nvinfo : EIATTR_MIN_STACK_SIZE
	.align		4
.L_23:
        /*0090*/ 	.byte	0x04, 0x12
        /*0092*/ 	.short	(.L_25 - .L_24)
	.align		4
.L_24:
        /*0094*/ 	.word	index@(_Z10scanReducePfiii)
        /*0098*/ 	.word	0x00000000


	//----- nvinfo : EIATTR_MIN_STACK_SIZE
	.align		4
.L_25:
        /*009c*/ 	.byte	0x04, 0x12
        /*009e*/ 	.short	(.L_27 - .L_26)
	.align		4
.L_26:
        /*00a0*/ 	.word	index@(_Z9histogramPKfmmffmPj)
        /*00a4*/ 	.word	0x00000000


	//----- nvinfo : EIATTR_MIN_STACK_SIZE
	.align		4
.L_27:
        /*00a8*/ 	.byte	0x04, 0x12
        /*00aa*/ 	.short	(.L_29 - .L_28)
	.align		4
.L_28:
        /*00ac*/ 	.word	index@(_Z18parallelMinMaxInitPKfPfS1_ii)
        /*00b0*/ 	.word	0x00000000


	//----- nvinfo : EIATTR_MIN_STACK_SIZE
	.align		4
.L_29:
        /*00b4*/ 	.byte	0x04, 0x12
        /*00b6*/ 	.short	(.L_31 - .L_30)
	.align		4
.L_30:
        /*00b8*/ 	.word	index@(_Z14parallelMinMaxPfS_ii)
        /*00bc*/ 	.word	0x00000000
.L_31:


//--------------------- .nv.compat                --------------------------
	.section	.nv.compat,"",@"SHT_CUDA_COMPAT_INFO"
	.align	4
        /*0000*/ 	.byte	0x02, 0x09, 0x00, 0x00, 0x02, 0x02, 0x01, 0x00, 0x02, 0x05, 0x05, 0x00, 0x03, 0x07, 0x01, 0x01
        /*0010*/ 	.byte	0x02, 0x03, 0x00, 0x00, 0x02, 0x06, 0x01, 0x00, 0x04, 0x0b, 0x08, 0x00, 0x01, 0x00, 0x00, 0x00
        /*0020*/ 	.byte	0x00, 0x00, 0x00, 0x00


//--------------------- .nv.info._Z11scanReversePfiii --------------------------
	.section	.nv.info._Z11scanReversePfiii,"",@"SHT_CUDA_INFO"
	.sectionflags	@""
	.align	4


	//----- nvinfo : EIATTR_CUDA_API_VERSION
	.align		4
        /*0000*/ 	.byte	0x04, 0x37
        /*0002*/ 	.short	(.L_33 - .L_32)
.L_32:
        /*0004*/ 	.word	0x00000082


	//----- nvinfo : EIATTR_KPARAM_INFO
	.align		4
.L_33:
        /*0008*/ 	.byte	0x04, 0x17
        /*000a*/ 	.short	(.L_35 - .L_34)
.L_34:
        /*000c*/ 	.word	0x00000000
        /*0010*/ 	.short	0x0003
        /*0012*/ 	.short	0x0010
        /*0014*/ 	.byte	0x00, 0xf0, 0x11, 0x00


	//----- nvinfo : EIATTR_KPARAM_INFO
	.align		4
.L_35:
        /*0018*/ 	.byte	0x04, 0x17
        /*001a*/ 	.short	(.L_37 - .L_36)
.L_36:
        /*001c*/ 	.word	0x00000000
        /*0020*/ 	.short	0x0002
        /*0022*/ 	.short	0x000c
        /*0024*/ 	.byte	0x00, 0xf0, 0x11, 0x00


	//----- nvinfo : EIATTR_KPARAM_INFO
	.align		4
.L_37:
        /*0028*/ 	.byte	0x04, 0x17
        /*002a*/ 	.short	(.L_39 - .L_38)
.L_38:
        /*002c*/ 	.word	0x00000000
        /*0030*/ 	.short	0x0001
        /*0032*/ 	.short	0x0008
        /*0034*/ 	.byte	0x00, 0xf0, 0x11, 0x00


	//----- nvinfo : EIATTR_KPARAM_INFO
	.align		4
.L_39:
        /*0038*/ 	.byte	0x04, 0x17
        /*003a*/ 	.short	(.L_41 - .L_40)
.L_40:
        /*003c*/ 	.word	0x00000000
        /*0040*/ 	.short	0x0000
        /*0042*/ 	.short	0x0000
        /*0044*/ 	.byte	0x00, 0xf5, 0x21, 0x00


	//----- nvinfo : EIATTR_SPARSE_MMA_MASK
	.align		4
.L_41:
        /*0048*/ 	.byte	0x03, 0x50
        /*004a*/ 	.short	0x0000


	//----- nvinfo : EIATTR_MAXREG_COUNT
	.align		4
        /*004c*/ 	.byte	0x03, 0x1b
        /*004e*/ 	.short	0x00ff


	//----- nvinfo : EIATTR_MERCURY_ISA_VERSION
	.align		4
        /*0050*/ 	.byte	0x03, 0x5f
        /*0052*/ 	.short	0x0101


	//----- nvinfo : EIATTR_VRC_CTA_INIT_COUNT
	.align		4
        /*0054*/ 	.byte	0x02, 0x4a
	.zero		1
	.zero		1


	//----- nvinfo : EIATTR_EXIT_INSTR_OFFSETS
	.align		4
        /*0058*/ 	.byte	0x04, 0x1c
        /*005a*/ 	.short	(.L_43 - .L_42)


	//   ....[0]....
.L_42:
        /*005c*/ 	.word	0x00000070


	//   ....[1]....
        /*0060*/ 	.word	0x00000140


	//   ....[2]....
        /*0064*/ 	.word	0x00000160


	//----- nvinfo : EIATTR_CBANK_PARAM_SIZE
	.align		4
.L_43:
        /*0068*/ 	.byte	0x03, 0x19
        /*006a*/ 	.short	0x0014


	//----- nvinfo : EIATTR_PARAM_CBANK
	.align		4
        /*006c*/ 	.byte	0x04, 0x0a
        /*006e*/ 	.short	(.L_45 - .L_44)
	.align		4
.L_44:
        /*0070*/ 	.word	index@(.nv.constant0._Z11scanReversePfiii)
        /*0074*/ 	.short	0x0380
        /*0076*/ 	.short	0x0014


	//----- nvinfo : EIATTR_SW_WAR
	.align		4
.L_45:
        /*0078*/ 	.byte	0x04, 0x36
        /*007a*/ 	.short	(.L_47 - .L_46)
.L_46:
        /*007c*/ 	.word	0x00000008
.L_47:


//--------------------- .nv.info._Z10scanReducePfiii --------------------------
	.section	.nv.info._Z10scanReducePfiii,"",@"SHT_CUDA_INFO"
	.sectionflags	@""
	.align	4


	//----- nvinfo : EIATTR_CUDA_API_VERSION
	.align		4
        /*0000*/ 	.byte	0x04, 0x37
        /*0002*/ 	.short	(.L_49 - .L_48)
.L_48:
        /*0004*/ 	.word	0x00000082


	//----- nvinfo : EIATTR_KPARAM_INFO
	.align		4
.L_49:
        /*0008*/ 	.byte	0x04, 0x17
        /*000a*/ 	.short	(.L_51 - .L_50)
.L_50:
        /*000c*/ 	.word	0x00000000
        /*0010*/ 	.short	0x0003
        /*0012*/ 	.short	0x0010
        /*0014*/ 	.byte	0x00, 0xf0, 0x11, 0x00


	//----- nvinfo : EIATTR_KPARAM_INFO
	.align		4
.L_51:
        /*0018*/ 	.byte	0x04, 0x17
        /*001a*/ 	.short	(.L_53 - .L_52)
.L_52:
        /*001c*/ 	.word	0x00000000
        /*0020*/ 	.short	0x0002
        /*0022*/ 	.short	0x000c
        /*0024*/ 	.byte	0x00, 0xf0, 0x11, 0x00


	//----- nvinfo : EIATTR_KPARAM_INFO
	.align		4
.L_53:
        /*0028*/ 	.byte	0x04, 0x17
        /*002a*/ 	.short	(.L_55 - .L_54)
.L_54:
        /*002c*/ 	.word	0x00000000
        /*0030*/ 	.short	0x0001
        /*0032*/ 	.short	0x0008
        /*0034*/ 	.byte	0x00, 0xf0, 0x11, 0x00


	//----- nvinfo : EIATTR_KPARAM_INFO
	.align		4
.L_55:
        /*0038*/ 	.byte	0x04, 0x17
        /*003a*/ 	.short	(.L_57 - .L_56)
.L_56:
        /*003c*/ 	.word	0x00000000
        /*0040*/ 	.short	0x0000
        /*0042*/ 	.short	0x0000
        /*0044*/ 	.byte	0x00, 0xf5, 0x21, 0x00


	//----- nvinfo : EIATTR_SPARSE_MMA_MASK
	.align		4
.L_57:
        /*0048*/ 	.byte	0x03, 0x50
        /*004a*/ 	.short	0x0000


	//----- nvinfo : EIATTR_MAXREG_COUNT
	.align		4
        /*004c*/ 	.byte	0x03, 0x1b
        /*004e*/ 	.short	0x00ff


	//----- nvinfo : EIATTR_MERCURY_ISA_VERSION
	.align		4
        /*0050*/ 	.byte	0x03, 0x5f
        /*0052*/ 	.short	0x0101


	//----- nvinfo : EIATTR_VRC_CTA_INIT_COUNT
	.align		4
        /*0054*/ 	.byte	0x02, 0x4a
	.zero		1
	.zero		1


	//----- nvinfo : EIATTR_EXIT_INSTR_OFFSETS
	.align		4
        /*0058*/ 	.byte	0x04, 0x1c
        /*005a*/ 	.short	(.L_59 - .L_58)


	//   ....[0]....
.L_58:
        /*005c*/ 	.word	0x00000070


	//   ....[1]....
        /*0060*/ 	.word	0x00000130


	//----- nvinfo : EIATTR_CBANK_PARAM_SIZE
	.align		4
.L_59:
        /*0064*/ 	.byte	0x03, 0x19
        /*0066*/ 	.short	0x0014


	//----- nvinfo : EIATTR_PARAM_CBANK
	.align		4
        /*0068*/ 	.byte	0x04, 0x0a
        /*006a*/ 	.short	(.L_61 - .L_60)
	.align		4
.L_60:
        /*006c*/ 	.word	index@(.nv.constant0._Z10scanReducePfiii)
        /*0070*/ 	.short	0x0380
        /*0072*/ 	.short	0x0014


	//----- nvinfo : EIATTR_SW_WAR
	.align		4
.L_61:
        /*0074*/ 	.byte	0x04, 0x36
        /*0076*/ 	.short	(.L_63 - .L_62)
.L_62:
        /*0078*/ 	.word	0x00000008
.L_63:


//--------------------- .nv.info._Z9histogramPKfmmffmPj --------------------------
	.section	.nv.info._Z9histogramPKfmmffmPj,"",@"SHT_CUDA_INFO"
	.sectionflags	@""
	.align	4


	//----- nvinfo : EIATTR_CUDA_API_VERSION
	.align		4
        /*0000*/ 	.byte	0x04, 0x37
        /*0002*/ 	.short	(.L_65 - .L_64)
.L_64:
        /*0004*/ 	.word	0x00000082


	//----- nvinfo : EIATTR_KPARAM_INFO
	.align		4
.L_65:
        /*0008*/ 	.byte	0x04, 0x17
        /*000a*/ 	.short	(.L_67 - .L_66)
.L_66:
        /*000c*/ 	.word	0x00000000
        /*0010*/ 	.short	0x0006
        /*0012*/ 	.short	0x0028
        /*0014*/ 	.byte	0x00, 0xf5, 0x21, 0x00


	//----- nvinfo : EIATTR_KPARAM_INFO
	.align		4
.L_67:
        /*0018*/ 	.byte	0x04, 0x17
        /*001a*/ 	.short	(.L_69 - .L_68)
.L_68:
        /*001c*/ 	.word	0x00000000
        /*0020*/ 	.short	0x0005
        /*0022*/ 	.short	0x0020
        /*0024*/ 	.byte	0x00, 0xf0, 0x21, 0x00


	//----- nvinfo : EIATTR_KPARAM_INFO
	.align		4
.L_69:
        /*0028*/ 	.byte	0x04, 0x17
        /*002a*/ 	.short	(.L_71 - .L_70)
.L_70:
        /*002c*/ 	.word	0x00000000
        /*0030*/ 	.short	0x0004
        /*0032*/ 	.short	0x001c
        /*0034*/ 	.byte	0x00, 0xf0, 0x11, 0x00


	//----- nvinfo : EIATTR_KPARAM_INFO
	.align		4
.L_71:
        /*0038*/ 	.byte	0x04, 0x17
        /*003a*/ 	.short	(.L_73 - .L_72)
.L_72:
        /*003c*/ 	.word	0x00000000
        /*0040*/ 	.short	0x0003
        /*0042*/ 	.short	0x0018
        /*0044*/ 	.byte	0x00, 0xf0, 0x11, 0x00


	//----- nvinfo : EIATTR_KPARAM_INFO
	.align		4
.L_73:
        /*0048*/ 	.byte	0x04, 0x17
        /*004a*/ 	.short	(.L_75 - .L_74)
.L_74:
        /*004c*/ 	.word	0x00000000
        /*0050*/ 	.short	0x0002
        /*0052*/ 	.short	0x0010
        /*0054*/ 	.byte	0x00, 0xf0, 0x21, 0x00


	//----- nvinfo : EIATTR_KPARAM_INFO
	.align		4
.L_75:
        /*0058*/ 	.byte	0x04, 0x17
        /*005a*/ 	.short	(.L_77 - .L_76)
.L_76:
        /*005c*/ 	.word	0x00000000
        /*0060*/ 	.short	0x0001
        /*0062*/ 	.short	0x0008
        /*0064*/ 	.byte	0x00, 0xf0, 0x21, 0x00


	//----- nvinfo : EIATTR_KPARAM_INFO
	.align		4
.L_77:
        /*0068*/ 	.byte	0x04, 0x17
        /*006a*/ 	.short	(.L_79 - .L_78)
.L_78:
        /*006c*/ 	.word	0x00000000
        /*0070*/ 	.short	0x0000
        /*0072*/ 	.short	0x0000
        /*0074*/ 	.byte	0x00, 0xf5, 0x21, 0x00


	//----- nvinfo : EIATTR_SPARSE_MMA_MASK
	.align		4
.L_79:
        /*0078*/ 	.byte	0x03, 0x50
        /*007a*/ 	.short	0x0000


	//----- nvinfo : EIATTR_MAXREG_COUNT
	.align		4
        /*007c*/ 	.byte	0x03, 0x1b
        /*007e*/ 	.short	0x00ff


	//----- nvinfo : EIATTR_MERCURY_ISA_VERSION
	.align		4
        /*0080*/ 	.byte	0x03, 0x5f
        /*0082*/ 	.short	0x0101


	//----- nvinfo : EIATTR_VRC_CTA_INIT_COUNT
	.align		4
        /*0084*/ 	.byte	0x02, 0x4a
	.zero		1
	.zero		1


	//----- nvinfo : EIATTR_EXIT_INSTR_OFFSETS
	.align		4
        /*0088*/ 	.byte	0x04, 0x1c
        /*008a*/ 	.short	(.L_81 - .L_80)


	//   ....[0]....
.L_80:
        /*008c*/ 	.word	0x00000090


	//   ....[1]....
        /*0090*/ 	.word	0x000000e0


	//   ....[2]....
        /*0094*/ 	.word	0x00000e90


	//   ....[3]....
        /*0098*/ 	.word	0x000015e0


	//   ....[4]....
        /*009c*/ 	.word	0x000019d0


	//   ....[5]....
        /*00a0*/ 	.word	0x00001bb0


	//----- nvinfo : EIATTR_CRS_STACK_SIZE
	.align		4
.L_81:
        /*00a4*/ 	.byte	0x04, 0x1e
        /*00a6*/ 	.short	(.L_83 - .L_82)
.L_82:
        /*00a8*/ 	.word	0x00000000


	//----- nvinfo : EIATTR_CBANK_PARAM_SIZE
	.align		4
.L_83:
        /*00ac*/ 	.byte	0x03, 0x19
        /*00ae*/ 	.short	0x0030


	//----- nvinfo : EIATTR_PARAM_CBANK
	.align		4
        /*00b0*/ 	.byte	0x04, 0x0a
        /*00b2*/ 	.short	(.L_85 - .L_84)
	.align		4
.L_84:
        /*00b4*/ 	.word	index@(.nv.constant0._Z9histogramPKfmmffmPj)
        /*00b8*/ 	.short	0x0380
        /*00ba*/ 	.short	0x0030


	//----- nvinfo : EIATTR_SW_WAR
	.align		4
.L_85:
        /*00bc*/ 	.byte	0x04, 0x36
        /*00be*/ 	.short	(.L_87 - .L_86)
.L_86:
        /*00c0*/ 	.word	0x00000008
.L_87:


//--------------------- .nv.info._Z18parallelMinMaxInitPKfPfS1_ii --------------------------
	.section	.nv.info._Z18parallelMinMaxInitPKfPfS1_ii,"",@"SHT_CUDA_INFO"
	.sectionflags	@""
	.align	4


	//----- nvinfo : EIATTR_CUDA_API_VERSION
	.align		4
        /*0000*/ 	.byte	0x04, 0x37
        /*0002*/ 	.short	(.L_89 - .L_88)
.L_88:
        /*0004*/ 	.word	0x00000082


	//----- nvinfo : EIATTR_KPARAM_INFO
	.align		4
.L_89:
        /*0008*/ 	.byte	0x04, 0x17
        /*000a*/ 	.short	(.L_91 - .L_90)
.L_90:
        /*000c*/ 	.word	0x00000000
        /*0010*/ 	.short	0x0004
        /*0012*/ 	.short	0x001c
        /*0014*/ 	.byte	0x00, 0xf0, 0x11, 0x00


	//----- nvinfo : EIATTR_KPARAM_INFO
	.align		4
.L_91:
        /*0018*/ 	.byte	0x04, 0x17
        /*001a*/ 	.short	(.L_93 - .L_92)
.L_92:
        /*001c*/ 	.word	0x00000000
        /*0020*/ 	.short	0x0003
        /*0022*/ 	.short	0x0018
        /*0024*/ 	.byte	0x00, 0xf0, 0x11, 0x00


	//----- nvinfo : EIATTR_KPARAM_INFO
	.align		4
.L_93:
        /*0028*/ 	.byte	0x04, 0x17
        /*002a*/ 	.short	(.L_95 - .L_94)
.L_94:
        /*002c*/ 	.word	0x00000000
        /*0030*/ 	.short	0x0002
        /*0032*/ 	.short	0x0010
        /*0034*/ 	.byte	0x00, 0xf5, 0x21, 0x00


	//----- nvinfo : EIATTR_KPARAM_INFO
	.align		4
.L_95:
        /*0038*/ 	.byte	0x04, 0x17
        /*003a*/ 	.short	(.L_97 - .L_96)
.L_96:
        /*003c*/ 	.word	0x00000000
        /*0040*/ 	.short	0x0001
        /*0042*/ 	.short	0x0008
        /*0044*/ 	.byte	0x00, 0xf5, 0x21, 0x00


	//----- nvinfo : EIATTR_KPARAM_INFO
	.align		4
.L_97:
        /*0048*/ 	.byte	0x04, 0x17
        /*004a*/ 	.short	(.L_99 - .L_98)
.L_98:
        /*004c*/ 	.word	0x00000000
        /*0050*/ 	.short	0x0000
        /*0052*/ 	.short	0x0000
        /*0054*/ 	.byte	0x00, 0xf5, 0x21, 0x00


	//----- nvinfo : EIATTR_SPARSE_MMA_MASK
	.align		4
.L_99:
        /*0058*/ 	.byte	0x03, 0x50
        /*005a*/ 	.short	0x0000


	//----- nvinfo : EIATTR_MAXREG_COUNT
	.align		4
        /*005c*/ 	.byte	0x03, 0x1b
        /*005e*/ 	.short	0x00ff


	//----- nvinfo : EIATTR_MERCURY_ISA_VERSION
	.align		4
        /*0060*/ 	.byte	0x03, 0x5f
        /*0062*/ 	.short	0x0101


	//----- nvinfo : EIATTR_VRC_CTA_INIT_COUNT
	.align		4
        /*0064*/ 	.byte	0x02, 0x4a
	.zero		1
	.zero		1


	//----- nvinfo : EIATTR_EXIT_INSTR_OFFSETS
	.align		4
        /*0068*/ 	.byte	0x04, 0x1c
        /*006a*/ 	.short	(.L_101 - .L_100)


	//   ....[0]....
.L_100:
        /*006c*/ 	.word	0x000001a0


	//----- nvinfo : EIATTR_CBANK_PARAM_SIZE
	.align		4
.L_101:
        /*0070*/ 	.byte	0x03, 0x19
        /*0072*/ 	.short	0x0020


	//----- nvinfo : EIATTR_PARAM_CBANK
	.align		4
        /*0074*/ 	.byte	0x04, 0x0a
        /*0076*/ 	.short	(.L_103 - .L_102)
	.align		4
.L_102:
        /*0078*/ 	.word	index@(.nv.constant0._Z18parallelMinMaxInitPKfPfS1_ii)
        /*007c*/ 	.short	0x0380
        /*007e*/ 	.short	0x0020


	//----- nvinfo : EIATTR_SW_WAR
	.align		4
.L_103:
        /*0080*/ 	.byte	0x04, 0x36
        /*0082*/ 	.short	(.L_105 - .L_104)
.L_104:
        /*0084*/ 	.word	0x00000008
.L_105:


//--------------------- .nv.info._Z14parallelMinMaxPfS_ii --------------------------
	.section	.nv.info._Z14parallelMinMaxPfS_ii,"",@"SHT_CUDA_INFO"
	.sectionflags	@""
	.align	4


	//----- nvinfo : EIATTR_CUDA_API_VERSION
	.align		4
        /*0000*/ 	.byte	0x04, 0x37
        /*0002*/ 	.short	(.L_107 - .L_106)
.L_106:
        /*0004*/ 	.word	0x00000082


	//----- nvinfo : EIATTR_KPARAM_INFO
	.align		4
.L_107:
        /*0008*/ 	.byte	0x04, 0x17
        /*000a*/ 	.short	(.L_109 - .L_108)
.L_108:
        /*000c*/ 	.word	0x00000000
        /*0010*/ 	.short	0x0003
        /*0012*/ 	.short	0x0014
        /*0014*/ 	.byte	0x00, 0xf0, 0x11, 0x00


	//----- nvinfo : EIATTR_KPARAM_INFO
	.align		4
.L_109:
        /*0018*/ 	.byte	0x04, 0x17
        /*001a*/ 	.short	(.L_111 - .L_110)
.L_110:
        /*001c*/ 	.word	0x00000000
        /*0020*/ 	.short	0x0002
        /*0022*/ 	.short	0x0010
        /*0024*/ 	.byte	0x00, 0xf0, 0x11, 0x00


	//----- nvinfo : EIATTR_KPARAM_INFO
	.align		4
.L_111:
        /*0028*/ 	.byte	0x04, 0x17
        /*002a*/ 	.short	(.L_113 - .L_112)
.L_112:
        /*002c*/ 	.word	0x00000000
        /*0030*/ 	.short	0x0001
        /*0032*/ 	.short	0x0008
        /*0034*/ 	.byte	0x00, 0xf5, 0x21, 0x00


	//----- nvinfo : EIATTR_KPARAM_INFO
	.align		4
.L_113:
        /*0038*/ 	.byte	0x04, 0x17
        /*003a*/ 	.short	(.L_115 - .L_114)
.L_114:
        /*003c*/ 	.word	0x00000000
        /*0040*/ 	.short	0x0000
        /*0042*/ 	.short	0x0000
        /*0044*/ 	.byte	0x00, 0xf5, 0x21, 0x00


	//----- nvinfo : EIATTR_SPARSE_MMA_MASK
	.align		4
.L_115:
        /*0048*/ 	.byte	0x03, 0x50
        /*004a*/ 	.short	0x0000


	//----- nvinfo : EIATTR_MAXREG_COUNT
	.align		4
        /*004c*/ 	.byte	0x03, 0x1b
        /*004e*/ 	.short	0x00ff


	//----- nvinfo : EIATTR_MERCURY_ISA_VERSION
	.align		4
        /*0050*/ 	.byte	0x03, 0x5f
        /*0052*/ 	.short	0x0101


	//----- nvinfo : EIATTR_VRC_CTA_INIT_COUNT
	.align		4
        /*0054*/ 	.byte	0x02, 0x4a
	.zero		1
	.zero		1


	//----- nvinfo : EIATTR_EXIT_INSTR_OFFSETS
	.align		4
        /*0058*/ 	.byte	0x04, 0x1c
        /*005a*/ 	.short	(.L_117 - .L_116)


	//   ....[0]....
.L_116:
        /*005c*/ 	.word	0x00000180


	//----- nvinfo : EIATTR_CBANK_PARAM_SIZE
	.align		4
.L_117:
        /*0060*/ 	.byte	0x03, 0x19
        /*0062*/ 	.short	0x0018


	//----- nvinfo : EIATTR_PARAM_CBANK
	.align		4
        /*0064*/ 	.byte	0x04, 0x0a
        /*0066*/ 	.short	(.L_119 - .L_118)
	.align		4
.L_118:
        /*0068*/ 	.word	index@(.nv.constant0._Z14parallelMinMaxPfS_ii)
        /*006c*/ 	.short	0x0380
        /*006e*/ 	.short	0x0018


	//----- nvinfo : EIATTR_SW_WAR
	.align		4
.L_119:
        /*0070*/ 	.byte	0x04, 0x36
        /*0072*/ 	.short	(.L_121 - .L_120)
.L_120:
        /*0074*/ 	.word	0x00000008
.L_121:


//--------------------- .nv.callgraph             --------------------------
	.section	.nv.callgraph,"",@"SHT_CUDA_CALLGRAPH"
	.align	4
	.sectionentsize	8
	.align		4
        /*0000*/ 	.word	0x00000000
	.align		4
        /*0004*/ 	.word	0xffffffff
	.align		4
        /*0008*/ 	.word	0x00000000
	.align		4
        /*000c*/ 	.word	0xfffffffe
	.align		4
        /*0010*/ 	.word	0x00000000
	.align		4
        /*0014*/ 	.word	0xfffffffd
	.align		4
        /*0018*/ 	.word	0x00000000
	.align		4
        /*001c*/ 	.word	0xfffffffc


//--------------------- .text._Z11scanReversePfiii --------------------------
	.section	.text._Z11scanReversePfiii,"ax",@progbits
	.align	128
        .global         _Z11scanReversePfiii
        .type           _Z11scanReversePfiii,@function
        .size           _Z11scanReversePfiii,(.L_x_51 - _Z11scanReversePfiii)
        .other          _Z11scanReversePfiii,@"STO_CUDA_ENTRY STV_DEFAULT"
_Z11scanReversePfiii:
.text._Z11scanReversePfiii:
[----:B------:R-:W-:Y:S01]  /*0000*/  LDC R1, c[0x0][0x37c] ;  /* 0x0000df00ff017b82 */ /* 0x000fe20000000800 */
[----:B------:R-:W0:Y:S01]  /*0010*/  S2R R0, SR_TID.X ;  /* 0x0000000000007919 */ /* 0x000e220000002100 */
[----:B------:R-:W0:Y:S01]  /*0020*/  LDCU UR4, c[0x0][0x360] ;  /* 0x00006c00ff0477ac */ /* 0x000e220008000800 */
[----:B------:R-:W0:Y:S01]  /*0030*/  S2R R3, SR_CTAID.X ;  /* 0x0000000000037919 */ /* 0x000e220000002500 */
[----:B------:R-:W1:Y:S01]  /*0040*/  LDCU UR5, c[0x0][0x390] ;  /* 0x00007200ff0577ac */ /* 0x000e620008000800 */
[----:B0-----:R-:W-:-:S05]  /*0050*/  IMAD R0, R3, UR4, R0 ;  /* 0x0000000403007c24 */ /* 0x001fca000f8e0200 */
[----:B-1----:R-:W-:-:S13]  /*0060*/  ISETP.GE.AND P0, PT, R0, UR5, PT ;  /* 0x0000000500007c0c */ /* 0x002fda000bf06270 */
[----:B------:R-:W-:Y:S05]  /*0070*/  @P0 EXIT ;  /* 0x000000000000094d */ /* 0x000fea0003800000 */
[----:B------:R-:W0:Y:S01]  /*0080*/  LDC.64 R6, c[0x0][0x388] ;  /* 0x0000e200ff067b82 */ /* 0x000e220000000a00 */
[----:B------:R-:W1:Y:S07]  /*0090*/  LDCU.64 UR4, c[0x0][0x358] ;  /* 0x00006b00ff0477ac */ /* 0x000e6e0008000a00 */
[----:B------:R-:W2:Y:S01]  /*00a0*/  LDC.64 R2, c[0x0][0x380] ;  /* 0x0000e000ff027b82 */ /* 0x000ea20000000a00 */
[----:B0-----:R-:W-:-:S05]  /*00b0*/  IMAD R5, R0, R7, RZ ;  /* 0x0000000700057224 */ /* 0x001fca00078e02ff */
[----:B------:R-:W-:-:S05]  /*00c0*/  LEA R5, R5, R6, 0x1 ;  /* 0x0000000605057211 */ /* 0x000fca00078e08ff */
[----:B--2---:R-:W-:-:S05]  /*00d0*/  IMAD.WIDE R2, R5, 0x4, R2 ;  /* 0x0000000405027825 */ /* 0x004fca00078e0202 */
[----:B-1----:R-:W2:Y:S01]  /*00e0*/  LDG.E R6, desc[UR4][R2.64] ;  /* 0x0000000402067981 */ /* 0x002ea2000c1e1900 */
[----:B------:R-:W-:-:S05]  /*00f0*/  IMAD.WIDE R4, R7, 0x4, R2 ;  /* 0x0000000407047825 */ /* 0x000fca00078e0202 */
[----:B------:R-:W2:Y:S01]  /*0100*/  LDG.E R7, desc[UR4][R4.64] ;  /* 0x0000000404077981 */ /* 0x000ea2000c1e1900 */
[----:B------:R-:W-:Y:S01]  /*0110*/  ISETP.NE.AND P0, PT, R0, RZ, PT ;  /* 0x000000ff0000720c */ /* 0x000fe20003f05270 */
[----:B--2---:R-:W-:-:S05]  /*0120*/  FADD R7, R6, R7 ;  /* 0x0000000706077221 */ /* 0x004fca0000000000 */
[----:B------:R0:W-:Y:S07]  /*0130*/  STG.E desc[UR4][R4.64], R7 ;  /* 0x0000000704007986 */ /* 0x0001ee000c101904 */
[----:B------:R-:W-:Y:S05]  /*0140*/  @P0 EXIT ;  /* 0x000000000000094d */ /* 0x000fea0003800000 */
[----:B------:R-:W-:Y:S01]  /*0150*/  STG.E desc[UR4][R2.64], RZ ;  /* 0x000000ff02007986 */ /* 0x000fe2000c101904 */
[----:B------:R-:W-:Y:S05]  /*0160*/  EXIT ;  /* 0x000000000000794d */ /* 0x000fea0003800000 */
.L_x_0:
[----:B------:R-:W-:-:S00]  /*0170*/  BRA `(.L_x_0) ;  /* 0xfffffffc00fc7947 */ /* 0x000fc0000383ffff */
[----:B------:R-:W-:-:S00]  /*0180*/  NOP ;  /* 0x0000000000007918 */ /* 0x000fc00000000000 */
[----:B------:R-:W-:-:S00]  /*0190*/  NOP ;  /* 0x0000000000007918 */ /* 0x000fc00000000000 */
[----:B------:R-:W-:-:S00]  /*01a0*/  NOP ;  /* 0x0000000000007918 */ /* 0x000fc00000000000 */
[----:B------:R-:W-:-:S00]  /*01b0*/  NOP ;  /* 0x0000000000007918 */ /* 0x000fc00000000000 */
[----:B------:R-:W-:-:S00]  /*01c0*/  NOP ;  /* 0x0000000000007918 */ /* 0x000fc00000000000 */
[----:B------:R-:W-:-:S00]  /*01d0*/  NOP ;  /* 0x0000000000007918 */ /* 0x000fc00000000000 */
[----:B------:R-:W-:-:S00]  /*01e0*/  NOP ;  /* 0x0000000000007918 */ /* 0x000fc00000000000 */
[----:B------:R-:W-:-:S00]  /*01f0*/  NOP ;  /* 0x0000000000007918 */ /* 0x000fc00000000000 */
.L_x_51:


//--------------------- .text._Z10scanReducePfiii --------------------------
	.section	.text._Z10scanReducePfiii,"ax",@progbits
	.align	128
        .global         _Z10scanReducePfiii
        .type           _Z10scanReducePfiii,@function
        .size           _Z10scanReducePfiii,(.L_x_52 - _Z10scanReducePfiii)
        .other          _Z10scanReducePfiii,@"STO_CUDA_ENTRY STV_DEFAULT"
_Z10scanReducePfiii:
.text._Z10scanReducePfiii:
        /* <DEDUP_REMOVED lines=13> */
[----:B--2---:R-:W-:-:S04]  /*00d0*/  IMAD.WIDE R2, R5, 0x4, R2 ;  /* 0x0000000405027825 */ /* 0x004fc800078e0202 */
[----:B------:R-:W-:Y:S02]  /*00e0*/  IMAD.WIDE R4, R7, 0x4, R2 ;  /* 0x0000000407047825 */ /* 0x000fe400078e0202 */
[----:B-1----:R-:W2:Y:S04]  /*00f0*/  LDG.E R2, desc[UR4][R2.64] ;  /* 0x0000000402027981 */ /* 0x002ea8000c1e1900 */
[----:B------:R-:W2:Y:S02]  /*0100*/  LDG.E R7, desc[UR4][R4.64] ;  /* 0x0000000404077981 */ /* 0x000ea4000c1e1900 */
[----:B--2---:R-:W-:-:S05]  /*0110*/  FADD R7, R2, R7 ;  /* 0x0000000702077221 */ /* 0x004fca0000000000 */
[----:B------:R-:W-:Y:S01]  /*0120*/  STG.E desc[UR4][R4.64], R7 ;  /* 0x0000000704007986 */ /* 0x000fe2000c101904 */
[----:B------:R-:W-:Y:S05]  /*0130*/  EXIT ;  /* 0x000000000000794d */ /* 0x000fea0003800000 */
.L_x_1:
        /* <DEDUP_REMOVED lines=12> */
.L_x_52:


//--------------------- .text._Z9histogramPKfmmffmPj --------------------------
	.section	.text._Z9histogramPKfmmffmPj,"ax",@progbits
	.align	128
        .global         _Z9histogramPKfmmffmPj
        .type           _Z9histogramPKfmmffmPj,@function
        .size           _Z9histogramPKfmmffmPj,(.L_x_50 - _Z9histogramPKfmmffmPj)
        .other          _Z9histogramPKfmmffmPj,@"STO_CUDA_ENTRY STV_DEFAULT"
_Z9histogramPKfmmffmPj:
.text._Z9histogramPKfmmffmPj:
[----:B------:R-:W-:Y:S01]  /*0000*/  LDC R1, c[0x0][0x37c] ;  /* 0x0000df00ff017b82 */ /* 0x000fe20000000800 */
[----:B------:R-:W0:Y:S01]  /*0010*/  S2R R0, SR_TID.X ;  /* 0x0000000000007919 */ /* 0x000e220000002100 */
[----:B------:R-:W0:Y:S01]  /*0020*/  LDCU UR4, c[0x0][0x360] ;  /* 0x00006c00ff0477ac */ /* 0x000e220008000800 */
[----:B------:R-:W0:Y:S01]  /*0030*/  S2R R3, SR_CTAID.X ;  /* 0x0000000000037919 */ /* 0x000e220000002500 */
[----:B------:R-:W1:Y:S01]  /*0040*/  LDCU.64 UR6, c[0x0][0x390] ;  /* 0x00007200ff0677ac */ /* 0x000e620008000a00 */
[----:B0-----:R-:W-:-:S05]  /*0050*/  IMAD R0, R3, UR4, R0 ;  /* 0x0000000403007c24 */ /* 0x001fca000f8e0200 */
[----:B-1----:R-:W-:Y:S02]  /*0060*/  ISETP.GT.U32.AND P0, PT, R0, UR6, PT ;  /* 0x0000000600007c0c */ /* 0x002fe4000bf04070 */
[----:B------:R-:W-:-:S04]  /*0070*/  SHF.R.S32.HI R2, RZ, 0x1f, R0 ;  /* 0x0000001fff027819 */ /* 0x000fc80000011400 */
[----:B------:R-:W-:-:S13]  /*0080*/  ISETP.GT.U32.AND.EX P0, PT, R2, UR7, PT, P0 ;  /* 0x0000000702007c0c */ /* 0x000fda000bf04100 */
[----:B------:R-:W-:Y:S05]  /*0090*/  @P0 EXIT ;  /* 0x000000000000094d */ /* 0x000fea0003800000 */
[----:B------:R-:W0:Y:S02]  /*00a0*/  LDC R9, c[0x0][0x388] ;  /* 0x0000e200ff097b82 */ /* 0x000e240000000800 */
[CC--:B0-----:R-:W-:Y:S02]  /*00b0*/  IMAD R2, R0.reuse, R9.reuse, R9 ;  /* 0x0000000900027224 */ /* 0x0c1fe400078e0209 */
[----:B------:R-:W-:-:S05]  /*00c0*/  IMAD R11, R0, R9, RZ ;  /* 0x00000009000b7224 */ /* 0x000fca00078e02ff */
[----:B------:R-:W-:-:S13]  /*00d0*/  ISETP.GE.U32.AND P0, PT, R11, R2, PT ;  /* 0x000000020b00720c */ /* 0x000fda0003f06070 */
[----:B------:R-:W-:Y:S05]  /*00e0*/  @P0 EXIT ;  /* 0x000000000000094d */ /* 0x000fea0003800000 */
[----:B------:R-:W0:Y:S01]  /*00f0*/  LDCU.64 UR8, c[0x0][0x3a0] ;  /* 0x00007400ff0877ac */ /* 0x000e220008000a00 */
[----:B------:R-:W1:Y:S01]  /*0100*/  LDC R0, c[0x0][0x39c] ;  /* 0x0000e700ff007b82 */ /* 0x000e620000000800 */
[C---:B------:R-:W-:Y:S01]  /*0110*/  IADD3 R2, PT, PT, R9.reuse, -0x1, RZ ;  /* 0xffffffff09027810 */ /* 0x040fe20007ffe0ff */
[----:B------:R-:W2:Y:S01]  /*0120*/  LDCU UR4, c[0x0][0x3a0] ;  /* 0x00007400ff0477ac */ /* 0x000ea20008000800 */
[----:B------:R-:W-:Y:S02]  /*0130*/  LOP3.LUT R19, R9, 0x7, RZ, 0xc0, !PT ;  /* 0x0000000709137812 */ /* 0x000fe400078ec0ff */
[----:B------:R-:W-:Y:S01]  /*0140*/  ISETP.GE.U32.AND P0, PT, R2, 0x7, PT ;  /* 0x000000070200780c */ /* 0x000fe20003f06070 */
[----:B------:R-:W3:Y:S01]  /*0150*/  LDCU.64 UR6, c[0x0][0x358] ;  /* 0x00006b00ff0677ac */ /* 0x000ee20008000a00 */
[----:B0-----:R-:W0:Y:S01]  /*0160*/  I2F.U64 R10, UR8 ;  /* 0x00000008000a7d12 */ /* 0x001e220008301000 */
[----:B--2---:R-:W-:-:S10]  /*0170*/  UIADD3 UR4, UPT, UPT, UR4, -0x1, URZ ;  /* 0xffffffff04047890 */ /* 0x004fd4000fffe0ff */
[----:B------:R-:W-:Y:S05]  /*0180*/  @!P0 BRA `(.L_x_2) ;  /* 0x0000000c003c8947 */ /* 0x000fea0003800000 */
[----:B------:R-:W2:Y:S01]  /*0190*/  LDC.64 R2, c[0x0][0x380] ;  /* 0x0000e000ff027b82 */ /* 0x000ea20000000a00 */
[----:B------:R-:W-:Y:S01]  /*01a0*/  LOP3.LUT R12, R9, 0xfffffff8, RZ, 0xc0, !PT ;  /* 0xfffffff8090c7812 */ /* 0x000fe200078ec0ff */
[----:B------:R-:W4:Y:S03]  /*01b0*/  LDCU.64 UR8, c[0x0][0x3a0] ;  /* 0x00007400ff0877ac */ /* 0x000f260008000a00 */
[----:B------:R-:W-:-:S03]  /*01c0*/  IADD3 R12, PT, PT, -R12, RZ, RZ ;  /* 0x000000ff0c0c7210 */ /* 0x000fc60007ffe1ff */
[----:B------:R-:W0:Y:S08]  /*01d0*/  LDC.64 R4, c[0x0][0x3a8] ;  /* 0x0000ea00ff047b82 */ /* 0x000e300000000a00 */
[----:B------:R-:W0:Y:S01]  /*01e0*/  LDC.64 R6, c[0x0][0x398] ;  /* 0x0000e600ff067b82 */ /* 0x000e220000000a00 */
[----:B--2---:R-:W-:-:S03]  /*01f0*/  IMAD.WIDE.U32 R2, R11, 0x4, R2 ;  /* 0x000000040b027825 */ /* 0x004fc600078e0002 */
[----:B------:R-:W-:-:S05]  /*0200*/  IADD3 R8, P0, PT, R2, 0x10, RZ ;  /* 0x0000001002087810 */ /* 0x000fca0007f1e0ff */
[----:B----4-:R-:W-:-:S08]  /*0210*/  IMAD.X R9, RZ, RZ, R3, P0 ;  /* 0x000000ffff097224 */ /* 0x010fd000000e0603 */
.L_x_19:
[----:B--23--:R-:W2:Y:S01]  /*0220*/  LDG.E R3, desc[UR6][R8.64+-0x10] ;  /* 0xfffff00608037981 */ /* 0x00cea2000c1e1900 */
[----:B0-----:R-:W0:Y:S01]  /*0230*/  MUFU.RCP R2, R7 ;  /* 0x0000000700027308 */ /* 0x001e220000001000 */
[----:B------:R-:W-:Y:S01]  /*0240*/  BSSY.RECONVERGENT B2, `(.L_x_3) ;  /* 0x000000c000027945 */ /* 0x000fe20003800200 */
[----:B0-----:R-:W-:-:S04]  /*0250*/  FFMA R13, R2, -R7, 1 ;  /* 0x3f800000020d7423 */ /* 0x001fc80000000807 */
[----:B------:R-:W-:Y:S01]  /*0260*/  FFMA R2, R2, R13, R2 ;  /* 0x0000000d02027223 */ /* 0x000fe20000000002 */
[----:B--2---:R-:W-:-:S04]  /*0270*/  FADD R3, R3, -R6 ;  /* 0x8000000603037221 */ /* 0x004fc80000000000 */
[----:B------:R-:W0:Y:S01]  /*0280*/  FCHK P0, R3, R7 ;  /* 0x0000000703007302 */ /* 0x000e220000000000 */
[----:B------:R-:W-:-:S04]  /*0290*/  FFMA R14, R3, R2, RZ ;  /* 0x00000002030e7223 */ /* 0x000fc800000000ff */
[----:B------:R-:W-:-:S04]  /*02a0*/  FFMA R13, R14, -R7, R3 ;  /* 0x800000070e0d7223 */ /* 0x000fc80000000003 */
[----:B------:R-:W-:Y:S01]  /*02b0*/  FFMA R13, R2, R13, R14 ;  /* 0x0000000d020d7223 */ /* 0x000fe2000000000e */
[----:B0-----:R-:W-:Y:S06]  /*02c0*/  @!P0 BRA `(.L_x_4) ;  /* 0x00000000000c8947 */ /* 0x001fec0003800000 */
[----:B------:R-:W-:-:S07]  /*02d0*/  MOV R14, 0x2f0 ;  /* 0x000002f0000e7802 */ /* 0x000fce0000000f00 */
[----:B-1----:R-:W-:Y:S05]  /*02e0*/  CALL.REL.NOINC `($__internal_0_$__cuda_sm3x_div_rn_noftz_f32_slowpath) ;  /* 0x0000001800347944 */ /* 0x002fea0003c00000 */
[----:B------:R-:W-:-:S07]  /*02f0*/  IMAD.MOV.U32 R13, RZ, RZ, R3 ;  /* 0x000000ffff0d7224 */ /* 0x000fce00078e0003 */
.L_x_4:
[----:B------:R-:W-:Y:S05]  /*0300*/  BSYNC.RECONVERGENT B2 ;  /* 0x0000000000027941 */ /* 0x000fea0003800200 */
.L_x_3:
[----:B------:R-:W-:Y:S01]  /*0310*/  FMUL R13, R10, R13 ;  /* 0x0000000d0a0d7220 */ /* 0x000fe20000400000 */
[----:B------:R-:W-:-:S05]  /*0320*/  HFMA2 R17, -RZ, RZ, 0, 5.9604644775390625e-08 ;  /* 0x00000001ff117431 */ /* 0x000fca00000001ff */
[----:B------:R-:W0:Y:S02]  /*0330*/  F2I.TRUNC.NTZ R13, R13 ;  /* 0x0000000d000d7305 */ /* 0x000e24000020f100 */
[----:B0-----:R-:W-:Y:S02]  /*0340*/  ISETP.GE.U32.AND P0, PT, R13, UR8, PT ;  /* 0x000000080d007c0c */ /* 0x001fe4000bf06070 */
[----:B------:R-:W-:-:S04]  /*0350*/  SHF.R.S32.HI R2, RZ, 0x1f, R13 ;  /* 0x0000001fff027819 */ /* 0x000fc8000001140d */
[----:B------:R-:W-:-:S04]  /*0360*/  ISETP.GE.U32.AND.EX P0, PT, R2, UR9, PT, P0 ;  /* 0x0000000902007c0c */ /* 0x000fc8000bf06100 */
[----:B------:R-:W-:-:S05]  /*0370*/  SEL R15, R13, UR4, !P0 ;  /* 0x000000040d0f7c07 */ /* 0x000fca000c000000 */
[----:B------:R-:W-:-:S05]  /*0380*/  IMAD.WIDE R14, R15, 0x4, R4 ;  /* 0x000000040f0e7825 */ /* 0x000fca00078e0204 */
[----:B------:R0:W-:Y:S04]  /*0390*/  REDG.E.ADD.STRONG.GPU desc[UR6][R14.64], R17 ;  /* 0x000000110e00798e */ /* 0x0001e8000c12e106 */
[----:B------:R-:W2:Y:S01]  /*03a0*/  LDG.E R3, desc[UR6][R8.64+-0xc] ;  /* 0xfffff40608037981 */ /* 0x000ea2000c1e1900 */
[----:B------:R-:W3:Y:S01]  /*03b0*/  MUFU.RCP R2, R7 ;  /* 0x0000000700027308 */ /* 0x000ee20000001000 */
[----:B------:R-:W-:Y:S01]  /*03c0*/  BSSY.RECONVERGENT B2, `(.L_x_5) ;  /* 0x000000c000027945 */ /* 0x000fe20003800200 */
[----:B---3--:R-:W-:-:S04]  /*03d0*/  FFMA R21, R2, -R7, 1 ;  /* 0x3f80000002157423 */ /* 0x008fc80000000807 */
[----:B------:R-:W-:Y:S01]  /*03e0*/  FFMA R2, R2, R21, R2 ;  /* 0x0000001502027223 */ /* 0x000fe20000000002 */
[----:B--2---:R-:W-:-:S04]  /*03f0*/  FADD R18, R3, -R6 ;  /* 0x8000000603127221 */ /* 0x004fc80000000000 */
[----:B------:R-:W2:Y:S01]  /*0400*/  FCHK P0, R18, R7 ;  /* 0x0000000712007302 */ /* 0x000ea20000000000 */
[----:B------:R-:W-:-:S04]  /*0410*/  FFMA R3, R2, R18, RZ ;  /* 0x0000001202037223 */ /* 0x000fc800000000ff */
[----:B------:R-:W-:-:S04]  /*0420*/  FFMA R16, R3, -R7, R18 ;  /* 0x8000000703107223 */ /* 0x000fc80000000012 */
[----:B------:R-:W-:Y:S01]  /*0430*/  FFMA R3, R2, R16, R3 ;  /* 0x0000001002037223 */ /* 0x000fe20000000003 */
[----:B0-2---:R-:W-:Y:S06]  /*0440*/  @!P0 BRA `(.L_x_6) ;  /* 0x00000000000c8947 */ /* 0x005fec0003800000 */
[----:B------:R-:W-:Y:S01]  /*0450*/  IMAD.MOV.U32 R3, RZ, RZ, R18 ;  /* 0x000000ffff037224 */ /* 0x000fe200078e0012 */
[----:B------:R-:W-:-:S07]  /*0460*/  MOV R14, 0x480 ;  /* 0x00000480000e7802 */ /* 0x000fce0000000f00 */
[----:B-1----:R-:W-:Y:S05]  /*0470*/  CALL.REL.NOINC `($__internal_0_$__cuda_sm3x_div_rn_noftz_f32_slowpath) ;  /* 0x0000001400d07944 */ /* 0x002fea0003c00000 */
.L_x_6:
[----:B------:R-:W-:Y:S05]  /*0480*/  BSYNC.RECONVERGENT B2 ;  /* 0x0000000000027941 */ /* 0x000fea0003800200 */
.L_x_5:
[----:B------:R-:W-:Y:S01]  /*0490*/  FMUL R3, R10, R3 ;  /* 0x000000030a037220 */ /* 0x000fe20000400000 */
[----:B------:R-:W-:-:S05]  /*04a0*/  MOV R17, 0x1 ;  /* 0x0000000100117802 */ /* 0x000fca0000000f00 */
        /* <DEDUP_REMOVED lines=21> */
.L_x_8:
[----:B------:R-:W-:Y:S05]  /*0600*/  BSYNC.RECONVERGENT B2 ;  /* 0x0000000000027941 */ /* 0x000fea0003800200 */
.L_x_7:
        /* <DEDUP_REMOVED lines=23> */
.L_x_10:
[----:B------:R-:W-:Y:S05]  /*0780*/  BSYNC.RECONVERGENT B2 ;  /* 0x0000000000027941 */ /* 0x000fea0003800200 */
.L_x_9:
        /* <DEDUP_REMOVED lines=23> */
.L_x_12:
[----:B------:R-:W-:Y:S05]  /*0900*/  BSYNC.RECONVERGENT B2 ;  /* 0x0000000000027941 */ /* 0x000fea0003800200 */
.L_x_11:
        /* <DEDUP_REMOVED lines=23> */
.L_x_14:
[----:B------:R-:W-:Y:S05]  /*0a80*/  BSYNC.RECONVERGENT B2 ;  /* 0x0000000000027941 */ /* 0x000fea0003800200 */
.L_x_13:
        /* <DEDUP_REMOVED lines=23> */
.L_x_16:
[----:B------:R-:W-:Y:S05]  /*0c00*/  BSYNC.RECONVERGENT B2 ;  /* 0x0000000000027941 */ /* 0x000fea0003800200 */
.L_x_15:
        /* <DEDUP_REMOVED lines=23> */
.L_x_18:
[----:B------:R-:W-:Y:S05]  /*0d80*/  BSYNC.RECONVERGENT B2 ;  /* 0x0000000000027941 */ /* 0x000fea0003800200 */
.L_x_17:
[----:B------:R-:W-:Y:S01]  /*0d90*/  FMUL R13, R10, R3 ;  /* 0x000000030a0d7220 */ /* 0x000fe20000400000 */
[----:B------:R-:W-:-:S05]  /*0da0*/  MOV R15, 0x1 ;  /* 0x00000001000f7802 */ /* 0x000fca0000000f00 */
[----:B------:R-:W0:Y:S01]  /*0db0*/  F2I.TRUNC.NTZ R13, R13 ;  /* 0x0000000d000d7305 */ /* 0x000e22000020f100 */
[----:B------:R-:W-:Y:S01]  /*0dc0*/  VIADD R12, R12, 0x8 ;  /* 0x000000080c0c7836 */ /* 0x000fe20000000000 */
[----:B0-----:R-:W-:Y:S02]  /*0dd0*/  ISETP.GE.U32.AND P0, PT, R13, UR8, PT ;  /* 0x000000080d007c0c */ /* 0x001fe4000bf06070 */
[----:B------:R-:W-:-:S04]  /*0de0*/  SHF.R.S32.HI R2, RZ, 0x1f, R13 ;  /* 0x0000001fff027819 */ /* 0x000fc8000001140d */
[----:B------:R-:W-:-:S04]  /*0df0*/  ISETP.GE.U32.AND.EX P0, PT, R2, UR9, PT, P0 ;  /* 0x0000000902007c0c */ /* 0x000fc8000bf06100 */
[----:B------:R-:W-:Y:S02]  /*0e00*/  SEL R3, R13, UR4, !P0 ;  /* 0x000000040d037c07 */ /* 0x000fe4000c000000 */
[----:B------:R-:W-:-:S03]  /*0e10*/  ISETP.NE.AND P0, PT, R12, RZ, PT ;  /* 0x000000ff0c00720c */ /* 0x000fc60003f05270 */
[----:B------:R-:W-:Y:S01]  /*0e20*/  IMAD.WIDE R2, R3, 0x4, R4 ;  /* 0x0000000403027825 */ /* 0x000fe200078e0204 */
[----:B------:R-:W-:-:S04]  /*0e30*/  IADD3 R8, P1, PT, R8, 0x20, RZ ;  /* 0x0000002008087810 */ /* 0x000fc80007f3e0ff */
[----:B------:R2:W-:Y:S01]  /*0e40*/  REDG.E.ADD.STRONG.GPU desc[UR6][R2.64], R15 ;  /* 0x0000000f0200798e */ /* 0x0005e2000c12e106 */
[----:B------:R-:W-:Y:S01]  /*0e50*/  IADD3.X R9, PT, PT, RZ, R9, RZ, P1, !PT ;  /* 0x00000009ff097210 */ /* 0x000fe20000ffe4ff */
[----:B------:R-:W-:-:S03]  /*0e60*/  VIADD R11, R11, 0x8 ;  /* 0x000000080b0b7836 */ /* 0x000fc60000000000 */
[----:B------:R-:W-:Y:S05]  /*0e70*/  @P0 BRA `(.L_x_19) ;  /* 0xfffffff000e80947 */ /* 0x000fea000383ffff */
.L_x_2:
[----:B------:R-:W-:-:S13]  /*0e80*/  ISETP.NE.AND P0, PT, R19, RZ, PT ;  /* 0x000000ff1300720c */ /* 0x000fda0003f05270 */
[----:B---3--:R-:W-:Y:S05]  /*0e90*/  @!P0 EXIT ;  /* 0x000000000000894d */ /* 0x008fea0003800000 */
[----:B------:R-:W3:Y:S01]  /*0ea0*/  LDCU UR5, c[0x0][0x388] ;  /* 0x00007100ff0577ac */ /* 0x000ee20008000800 */
[----:B------:R-:W-:Y:S01]  /*0eb0*/  ISETP.GE.U32.AND P0, PT, R19, 0x4, PT ;  /* 0x000000041300780c */ /* 0x000fe20003f06070 */
[----:B---3--:R-:W-:-:S12]  /*0ec0*/  ULOP3.LUT UR5, UR5, 0x3, URZ, 0xc0, !UPT ;  /* 0x0000000305057892 */ /* 0x008fd8000f8ec0ff */
[----:B------:R-:W-:Y:S05]  /*0ed0*/  @!P0 BRA `(.L_x_20) ;  /* 0x0000000400bc8947 */ /* 0x000fea0003800000 */
[----:B------:R-:W3:Y:S08]  /*0ee0*/  LDC.64 R4, c[0x0][0x380] ;  /* 0x0000e000ff047b82 */ /* 0x000ef00000000a00 */
[----:B------:R-:W4:Y:S01]  /*0ef0*/  LDC.64 R8, c[0x0][0x398] ;  /* 0x0000e600ff087b82 */ /* 0x000f220000000a00 */
[----:B---3--:R-:W-:-:S05]  /*0f00*/  IMAD.WIDE.U32 R4, R11, 0x4, R4 ;  /* 0x000000040b047825 */ /* 0x008fca00078e0004 */
[----:B--2---:R-:W2:Y:S01]  /*0f10*/  LDG.E R3, desc[UR6][R4.64] ;  /* 0x0000000604037981 */ /* 0x004ea2000c1e1900 */
[----:B------:R-:W-:Y:S01]  /*0f20*/  BSSY.RECONVERGENT B2, `(.L_x_21) ;  /* 0x000000d000027945 */ /* 0x000fe20003800200 */
[----:B----4-:R-:W3:Y:S02]  /*0f30*/  MUFU.RCP R2, R9 ;  /* 0x0000000900027308 */ /* 0x010ee40000001000 */
[----:B---3--:R-:W-:-:S04]  /*0f40*/  FFMA R7, R2, -R9, 1 ;  /* 0x3f80000002077423 */ /* 0x008fc80000000809 */
[----:B------:R-:W-:Y:S01]  /*0f50*/  FFMA R2, R2, R7, R2 ;  /* 0x0000000702027223 */ /* 0x000fe20000000002 */
[----:B--2---:R-:W-:-:S04]  /*0f60*/  FADD R8, R3, -R8 ;  /* 0x8000000803087221 */ /* 0x004fc80000000000 */
[----:B------:R-:W2:Y:S01]  /*0f70*/  FCHK P0, R8, R9 ;  /* 0x0000000908007302 */ /* 0x000ea20000000000 */
[----:B------:R-:W-:-:S04]  /*0f80*/  FFMA R3, R2, R8, RZ ;  /* 0x0000000802037223 */ /* 0x000fc800000000ff */
[----:B------:R-:W-:-:S04]  /*0f90*/  FFMA R6, R3, -R9, R8 ;  /* 0x8000000903067223 */ /* 0x000fc80000000008 */
[----:B------:R-:W-:Y:S01]  /*0fa0*/  FFMA R3, R2, R6, R3 ;  /* 0x0000000602037223 */ /* 0x000fe20000000003 */
[----:B--2---:R-:W-:Y:S06]  /*0fb0*/  @!P0 BRA `(.L_x_22) ;  /* 0x00000000000c8947 */ /* 0x004fec0003800000 */
[----:B------:R-:W-:Y:S02]  /*0fc0*/  MOV R3, R8 ;  /* 0x0000000800037202 */ /* 0x000fe40000000f00 */
[----:B------:R-:W-:-:S07]  /*0fd0*/  MOV R14, 0xff0 ;  /* 0x00000ff0000e7802 */ /* 0x000fce0000000f00 */
[----:B01----:R-:W-:Y:S05]  /*0fe0*/  CALL.REL.NOINC `($__internal_0_$__cuda_sm3x_div_rn_noftz_f32_slowpath) ;  /* 0x0000000800f47944 */ /* 0x003fea0003c00000 */
.L_x_22:
[----:B------:R-:W-:Y:S05]  /*0ff0*/  BSYNC.RECONVERGENT B2 ;  /* 0x0000000000027941 */ /* 0x000fea0003800200 */
.L_x_21:
[----:B0-----:R-:W-:Y:S01]  /*1000*/  FMUL R3, R10, R3 ;  /* 0x000000030a037220 */ /* 0x001fe20000400000 */
[----:B------:R-:W0:Y:S01]  /*1010*/  LDCU.64 UR8, c[0x0][0x3a0] ;  /* 0x00007400ff0877ac */ /* 0x000e220008000a00 */
[----:B------:R-:W2:Y:S01]  /*1020*/  LDC.64 R6, c[0x0][0x3a8] ;  /* 0x0000ea00ff067b82 */ /* 0x000ea20000000a00 */
[----:B------:R-:W-:-:S03]  /*1030*/  IMAD.MOV.U32 R13, RZ, RZ, 0x1 ;  /* 0x00000001ff0d7424 */ /* 0x000fc600078e00ff */
[----:B------:R-:W0:Y:S04]  /*1040*/  F2I.TRUNC.NTZ R3, R3 ;  /* 0x0000000300037305 */ /* 0x000e28000020f100 */
[----:B------:R-:W3:Y:S01]  /*1050*/  LDC.64 R14, c[0x0][0x398] ;  /* 0x0000e600ff0e7b82 */ /* 0x000ee20000000a00 */
[----:B0-----:R-:W-:Y:S02]  /*1060*/  ISETP.GE.U32.AND P0, PT, R3, UR8, PT ;  /* 0x0000000803007c0c */ /* 0x001fe4000bf06070 */
[----:B------:R-:W-:-:S04]  /*1070*/  SHF.R.S32.HI R2, RZ, 0x1f, R3 ;  /* 0x0000001fff027819 */ /* 0x000fc80000011403 */
[----:B------:R-:W-:-:S04]  /*1080*/  ISETP.GE.U32.AND.EX P0, PT, R2, UR9, PT, P0 ;  /* 0x0000000902007c0c */ /* 0x000fc8000bf06100 */
[----:B------:R-:W-:-:S05]  /*1090*/  SEL R9, R3, UR4, !P0 ;  /* 0x0000000403097c07 */ /* 0x000fca000c000000 */
[----:B--2---:R-:W-:-:S05]  /*10a0*/  IMAD.WIDE R6, R9, 0x4, R6 ;  /* 0x0000000409067825 */ /* 0x004fca00078e0206 */
[----:B------:R0:W-:Y:S04]  /*10b0*/  REDG.E.ADD.STRONG.GPU desc[UR6][R6.64], R13 ;  /* 0x0000000d0600798e */ /* 0x0001e8000c12e106 */
[----:B------:R-:W2:Y:S01]  /*10c0*/  LDG.E R9, desc[UR6][R4.64+0x4] ;  /* 0x0000040604097981 */ /* 0x000ea2000c1e1900 */
[----:B---3--:R-:W3:Y:S01]  /*10d0*/  MUFU.RCP R2, R15 ;  /* 0x0000000f00027308 */ /* 0x008ee20000001000 */
        /* <DEDUP_REMOVED lines=9> */
[----:B------:R-:W-:Y:S02]  /*1170*/  MOV R3, R12 ;  /* 0x0000000c00037202 */ /* 0x000fe40000000f00 */
[----:B------:R-:W-:-:S07]  /*1180*/  MOV R14, 0x11a0 ;  /* 0x000011a0000e7802 */ /* 0x000fce0000000f00 */
[----:B-1----:R-:W-:Y:S05]  /*1190*/  CALL.REL.NOINC `($__internal_0_$__cuda_sm3x_div_rn_noftz_f32_slowpath) ;  /* 0x0000000800887944 */ /* 0x002fea0003c00000 */
.L_x_24:
[----:B------:R-:W-:Y:S05]  /*11a0*/  BSYNC.RECONVERGENT B2 ;  /* 0x0000000000027941 */ /* 0x000fea0003800200 */
.L_x_23:
[----:B------:R-:W-:Y:S01]  /*11b0*/  FMUL R3, R10, R3 ;  /* 0x000000030a037220 */ /* 0x000fe20000400000 */
        /* <DEDUP_REMOVED lines=25> */
.L_x_26:
[----:B------:R-:W-:Y:S05]  /*1350*/  BSYNC.RECONVERGENT B2 ;  /* 0x0000000000027941 */ /* 0x000fea0003800200 */
.L_x_25:
[----:B------:R-:W-:Y:S01]  /*1360*/  FMUL R3, R10, R3 ;  /* 0x000000030a037220 */ /* 0x000fe20000400000 */
[----:B------:R-:W0:Y:S01]  /*1370*/  LDCU.64 UR8, c[0x0][0x3a0] ;  /* 0x00007400ff0877ac */ /* 0x000e220008000a00 */
[----:B------:R-:W2:Y:S01]  /*1380*/  LDC.64 R6, c[0x0][0x3a8] ;  /* 0x0000ea00ff067b82 */ /* 0x000ea20000000a00 */
[----:B------:R-:W-:-:S03]  /*1390*/  IMAD.MOV.U32 R13, RZ, RZ, 0x1 ;  /* 0x00000001ff0d7424 */ /* 0x000fc600078e00ff */
[----:B------:R-:W0:Y:S02]  /*13a0*/  F2I.TRUNC.NTZ R3, R3 ;  /* 0x0000000300037305 */ /* 0x000e24000020f100 */
[----:B0-----:R-:W-:Y:S02]  /*13b0*/  ISETP.GE.U32.AND P0, PT, R3, UR8, PT ;  /* 0x0000000803007c0c */ /* 0x001fe4000bf06070 */
[----:B------:R-:W-:-:S04]  /*13c0*/  SHF.R.S32.HI R2, RZ, 0x1f, R3 ;  /* 0x0000001fff027819 */ /* 0x000fc80000011403 */
[----:B------:R-:W-:-:S04]  /*13d0*/  ISETP.GE.U32.AND.EX P0, PT, R2, UR9, PT, P0 ;  /* 0x0000000902007c0c */ /* 0x000fc8000bf06100 */
[----:B------:R-:W-:-:S05]  /*13e0*/  SEL R9, R3, UR4, !P0 ;  /* 0x0000000403097c07 */ /* 0x000fca000c000000 */
[----:B--2---:R-:W-:Y:S02]  /*13f0*/  IMAD.WIDE R6, R9, 0x4, R6 ;  /* 0x0000000409067825 */ /* 0x004fe400078e0206 */
[----:B------:R-:W0:Y:S03]  /*1400*/  LDC.64 R8, c[0x0][0x398] ;  /* 0x0000e600ff087b82 */ /* 0x000e260000000a00 */
[----:B------:R2:W-:Y:S04]  /*1410*/  REDG.E.ADD.STRONG.GPU desc[UR6][R6.64], R13 ;  /* 0x0000000d0600798e */ /* 0x0005e8000c12e106 */
[----:B------:R-:W3:Y:S01]  /*1420*/  LDG.E R5, desc[UR6][R4.64+0xc] ;  /* 0x00000c0604057981 */ /* 0x000ee2000c1e1900 */
[----:B------:R-:W-:Y:S01]  /*1430*/  BSSY.RECONVERGENT B2, `(.L_x_27) ;  /* 0x000000d000027945 */ /* 0x000fe20003800200 */
[----:B0-----:R-:W0:Y:S02]  /*1440*/  MUFU.RCP R2, R9 ;  /* 0x0000000900027308 */ /* 0x001e240000001000 */
[----:B0-----:R-:W-:-:S04]  /*1450*/  FFMA R3, R2, -R9, 1 ;  /* 0x3f80000002037423 */ /* 0x001fc80000000809 */
[----:B------:R-:W-:Y:S01]  /*1460*/  FFMA R2, R2, R3, R2 ;  /* 0x0000000302027223 */ /* 0x000fe20000000002 */
[----:B---3--:R-:W-:-:S04]  /*1470*/  FADD R12, R5, -R8 ;  /* 0x80000008050c7221 */ /* 0x008fc80000000000 */
[----:B------:R-:W0:Y:S01]  /*1480*/  FCHK P0, R12, R9 ;  /* 0x000000090c007302 */ /* 0x000e220000000000 */
[----:B------:R-:W-:-:S04]  /*1490*/  FFMA R3, R2, R12, RZ ;  /* 0x0000000c02037223 */ /* 0x000fc800000000ff */
[----:B------:R-:W-:-:S04]  /*14a0*/  FFMA R8, R3, -R9, R12 ;  /* 0x8000000903087223 */ /* 0x000fc8000000000c */
[----:B------:R-:W-:Y:S01]  /*14b0*/  FFMA R3, R2, R8, R3 ;  /* 0x0000000802037223 */ /* 0x000fe20000000003 */
[----:B0-2---:R-:W-:Y:S06]  /*14c0*/  @!P0 BRA `(.L_x_28) ;  /* 0x00000000000c8947 */ /* 0x005fec0003800000 */
[----:B------:R-:W-:Y:S02]  /*14d0*/  MOV R3, R12 ;  /* 0x0000000c00037202 */ /* 0x000fe40000000f00 */
[----:B------:R-:W-:-:S07]  /*14e0*/  MOV R14, 0x1500 ;  /* 0x00001500000e7802 */ /* 0x000fce0000000f00 */
[----:B-1----:R-:W-:Y:S05]  /*14f0*/  CALL.REL.NOINC `($__internal_0_$__cuda_sm3x_div_rn_noftz_f32_slowpath) ;  /* 0x0000000400b07944 */ /* 0x002fea0003c00000 */
.L_x_28:
[----:B------:R-:W-:Y:S05]  /*1500*/  BSYNC.RECONVERGENT B2 ;  /* 0x0000000000027941 */ /* 0x000fea0003800200 */
.L_x_27:
        /* <DEDUP_REMOVED lines=9> */
[----:B--2---:R-:W-:-:S05]  /*15a0*/  IMAD.WIDE R2, R5, 0x4, R2 ;  /* 0x0000000405027825 */ /* 0x004fca00078e0202 */
[----:B------:R3:W-:Y:S01]  /*15b0*/  REDG.E.ADD.STRONG.GPU desc[UR6][R2.64], R7 ;  /* 0x000000070200798e */ /* 0x0007e2000c12e106 */
[----:B------:R-:W-:-:S07]  /*15c0*/  IADD3 R11, PT, PT, R11, 0x4, RZ ;  /* 0x000000040b0b7810 */ /* 0x000fce0007ffe0ff */
.L_x_20:
[----:B------:R-:W-:-:S13]  /*15d0*/  ISETP.NE.AND P0, PT, RZ, UR5, PT ;  /* 0x00000005ff007c0c */ /* 0x000fda000bf05270 */
[----:B------:R-:W-:Y:S05]  /*15e0*/  @!P0 EXIT ;  /* 0x000000000000894d */ /* 0x000fea0003800000 */
[----:B------:R-:W-:-:S09]  /*15f0*/  UISETP.NE.AND UP0, UPT, UR5, 0x1, UPT ;  /* 0x000000010500788c */ /* 0x000fd2000bf05270 */
[----:B------:R-:W-:Y:S05]  /*1600*/  BRA.U !UP0, `(.L_x_29) ;  /* 0x0000000108e47547 */ /* 0x000fea000b800000 */
[----:B------:R-:W4:Y:S08]  /*1610*/  LDC.64 R4, c[0x0][0x380] ;  /* 0x0000e000ff047b82 */ /* 0x000f300000000a00 */
[----:B------:R-:W5:Y:S01]  /*1620*/  LDC.64 R8, c[0x0][0x398] ;  /* 0x0000e600ff087b82 */ /* 0x000f620000000a00 */
[----:B----4-:R-:W-:-:S05]  /*1630*/  IMAD.WIDE.U32 R4, R11, 0x4, R4 ;  /* 0x000000040b047825 */ /* 0x010fca00078e0004 */
[----:B--23--:R-:W2:Y:S01]  /*1640*/  LDG.E R3, desc[UR6][R4.64] ;  /* 0x0000000604037981 */ /* 0x00cea2000c1e1900 */
[----:B------:R-:W-:Y:S01]  /*1650*/  BSSY.RECONVERGENT B2, `(.L_x_30) ;  /* 0x000000d000027945 */ /* 0x000fe20003800200 */
[----:B-----5:R-:W3:Y:S02]  /*1660*/  MUFU.RCP R2, R9 ;  /* 0x0000000900027308 */ /* 0x020ee40000001000 */
        /* <DEDUP_REMOVED lines=8> */
[----:B------:R-:W-:Y:S01]  /*16f0*/  IMAD.MOV.U32 R3, RZ, RZ, R8 ;  /* 0x000000ffff037224 */ /* 0x000fe200078e0008 */
[----:B------:R-:W-:-:S07]  /*1700*/  MOV R14, 0x1720 ;  /* 0x00001720000e7802 */ /* 0x000fce0000000f00 */
[----:B01----:R-:W-:Y:S05]  /*1710*/  CALL.REL.NOINC `($__internal_0_$__cuda_sm3x_div_rn_noftz_f32_slowpath) ;  /* 0x0000000400287944 */ /* 0x003fea0003c00000 */
.L_x_31:
[----:B------:R-:W-:Y:S05]  /*1720*/  BSYNC.RECONVERGENT B2 ;  /* 0x0000000000027941 */ /* 0x000fea0003800200 */
.L_x_30:
[----:B0-----:R-:W-:Y:S01]  /*1730*/  FMUL R3, R10, R3 ;  /* 0x000000030a037220 */ /* 0x001fe20000400000 */
[----:B------:R-:W0:Y:S01]  /*1740*/  LDCU.64 UR8, c[0x0][0x3a0] ;  /* 0x00007400ff0877ac */ /* 0x000e220008000a00 */
[----:B------:R-:W2:Y:S01]  /*1750*/  LDC.64 R6, c[0x0][0x3a8] ;  /* 0x0000ea00ff067b82 */ /* 0x000ea20000000a00 */
[----:B------:R-:W-:-:S03]  /*1760*/  HFMA2 R13, -RZ, RZ, 0, 5.9604644775390625e-08 ;  /* 0x00000001ff0d7431 */ /* 0x000fc600000001ff */
        /* <DEDUP_REMOVED lines=19> */
[----:B------:R-:W-:Y:S01]  /*18a0*/  IMAD.MOV.U32 R3, RZ, RZ, R12 ;  /* 0x000000ffff037224 */ /* 0x000fe200078e000c */
[----:B------:R-:W-:-:S07]  /*18b0*/  MOV R14, 0x18d0 ;  /* 0x000018d0000e7802 */ /* 0x000fce0000000f00 */
[----:B-1----:R-:W-:Y:S05]  /*18c0*/  CALL.REL.NOINC `($__internal_0_$__cuda_sm3x_div_rn_noftz_f32_slowpath) ;  /* 0x0000000000bc7944 */ /* 0x002fea0003c00000 */
.L_x_33:
[----:B------:R-:W-:Y:S05]  /*18d0*/  BSYNC.RECONVERGENT B2 ;  /* 0x0000000000027941 */ /* 0x000fea0003800200 */
.L_x_32:
[----:B------:R-:W-:Y:S01]  /*18e0*/  FMUL R4, R10, R3 ;  /* 0x000000030a047220 */ /* 0x000fe20000400000 */
[----:B------:R-:W0:Y:S01]  /*18f0*/  LDCU.64 UR8, c[0x0][0x3a0] ;  /* 0x00007400ff0877ac */ /* 0x000e220008000a00 */
[----:B------:R-:W2:Y:S01]  /*1900*/  LDC.64 R2, c[0x0][0x3a8] ;  /* 0x0000ea00ff027b82 */ /* 0x000ea20000000a00 */
[----:B------:R-:W-:-:S03]  /*1910*/  MOV R7, 0x1 ;  /* 0x0000000100077802 */ /* 0x000fc60000000f00 */
[----:B------:R-:W0:Y:S02]  /*1920*/  F2I.TRUNC.NTZ R4, R4 ;  /* 0x0000000400047305 */ /* 0x000e24000020f100 */
[----:B0-----:R-:W-:Y:S02]  /*1930*/  ISETP.GE.U32.AND P0, PT, R4, UR8, PT ;  /* 0x0000000804007c0c */ /* 0x001fe4000bf06070 */
[----:B------:R-:W-:-:S04]  /*1940*/  SHF.R.S32.HI R5, RZ, 0x1f, R4 ;  /* 0x0000001fff057819 */ /* 0x000fc80000011404 */
[----:B------:R-:W-:-:S04]  /*1950*/  ISETP.GE.U32.AND.EX P0, PT, R5, UR9, PT, P0 ;  /* 0x0000000905007c0c */ /* 0x000fc8000bf06100 */
[----:B------:R-:W-:-:S05]  /*1960*/  SEL R5, R4, UR4, !P0 ;  /* 0x0000000404057c07 */ /* 0x000fca000c000000 */
[----:B--2---:R-:W-:-:S05]  /*1970*/  IMAD.WIDE R2, R5, 0x4, R2 ;  /* 0x0000000405027825 */ /* 0x004fca00078e0202 */
[----:B------:R4:W-:Y:S01]  /*1980*/  REDG.E.ADD.STRONG.GPU desc[UR6][R2.64], R7 ;  /* 0x000000070200798e */ /* 0x0009e2000c12e106 */
[----:B------:R-:W-:-:S07]  /*1990*/  VIADD R11, R11, 0x2 ;  /* 0x000000020b0b7836 */ /* 0x000fce0000000000 */
.L_x_29:
[----:B--234-:R-:W2:Y:S02]  /*19a0*/  LDC R2, c[0x0][0x388] ;  /* 0x0000e200ff027b82 */ /* 0x01cea40000000800 */
[----:B--2---:R-:W-:-:S04]  /*19b0*/  LOP3.LUT R2, R2, 0x1, RZ, 0xc0, !PT ;  /* 0x0000000102027812 */ /* 0x004fc800078ec0ff */
[----:B------:R-:W-:-:S13]  /*19c0*/  ISETP.NE.U32.AND P0, PT, R2, 0x1, PT ;  /* 0x000000010200780c */ /* 0x000fda0003f05070 */
[----:B------:R-:W-:Y:S05]  /*19d0*/  @P0 EXIT ;  /* 0x000000000000094d */ /* 0x000fea0003800000 */
[----:B------:R-:W2:Y:S08]  /*19e0*/  LDC.64 R4, c[0x0][0x380] ;  /* 0x0000e000ff047b82 */ /* 0x000eb00000000a00 */
[----:B------:R-:W3:Y:S01]  /*19f0*/  LDC.64 R8, c[0x0][0x398] ;  /* 0x0000e600ff087b82 */ /* 0x000ee20000000a00 */
[----:B--2---:R-:W-:-:S06]  /*1a00*/  IMAD.WIDE.U32 R4, R11, 0x4, R4 ;  /* 0x000000040b047825 */ /* 0x004fcc00078e0004 */
[----:B------:R-:W2:Y:S01]  /*1a10*/  LDG.E R5, desc[UR6][R4.64] ;  /* 0x0000000604057981 */ /* 0x000ea2000c1e1900 */
[----:B------:R-:W-:Y:S01]  /*1a20*/  BSSY.RECONVERGENT B2, `(.L_x_34) ;  /* 0x000000d000027945 */ /* 0x000fe20003800200 */
[----:B---3--:R-:W3:Y:S02]  /*1a30*/  MUFU.RCP R2, R9 ;  /* 0x0000000900027308 */ /* 0x008ee40000001000 */
        /* <DEDUP_REMOVED lines=11> */
.L_x_35:
[----:B------:R-:W-:Y:S05]  /*1af0*/  BSYNC.RECONVERGENT B2 ;  /* 0x0000000000027941 */ /* 0x000fea0003800200 */
.L_x_34:
[----:B0-----:R-:W-:Y:S01]  /*1b00*/  FMUL R10, R10, R3 ;  /* 0x000000030a0a7220 */ /* 0x001fe20000400000 */
[----:B------:R-:W0:Y:S01]  /*1b10*/  LDCU.64 UR8, c[0x0][0x3a0] ;  /* 0x00007400ff0877ac */ /* 0x000e220008000a00 */
[----:B------:R-:W2:Y:S01]  /*1b20*/  LDC.64 R2, c[0x0][0x3a8] ;  /* 0x0000ea00ff027b82 */ /* 0x000ea20000000a00 */
[----:B------:R-:W-:-:S03]  /*1b30*/  IMAD.MOV.U32 R7, RZ, RZ, 0x1 ;  /* 0x00000001ff077424 */ /* 0x000fc600078e00ff */
[----:B------:R-:W0:Y:S02]  /*1b40*/  F2I.TRUNC.NTZ R10, R10 ;  /* 0x0000000a000a7305 */ /* 0x000e24000020f100 */
[----:B0-----:R-:W-:Y:S02]  /*1b50*/  ISETP.GE.U32.AND P0, PT, R10, UR8, PT ;  /* 0x000000080a007c0c */ /* 0x001fe4000bf06070 */
[----:B-1----:R-:W-:-:S04]  /*1b60*/  SHF.R.S32.HI R0, RZ, 0x1f, R10 ;  /* 0x0000001fff007819 */ /* 0x002fc8000001140a */
[----:B------:R-:W-:-:S04]  /*1b70*/  ISETP.GE.U32.AND.EX P0, PT, R0, UR9, PT, P0 ;  /* 0x0000000900007c0c */ /* 0x000fc8000bf06100 */
[----:B------:R-:W-:-:S05]  /*1b80*/  SEL R5, R10, UR4, !P0 ;  /* 0x000000040a057c07 */ /* 0x000fca000c000000 */
[----:B--2---:R-:W-:-:S05]  /*1b90*/  IMAD.WIDE R2, R5, 0x4, R2 ;  /* 0x0000000405027825 */ /* 0x004fca00078e0202 */
[----:B------:R-:W-:Y:S01]  /*1ba0*/  REDG.E.ADD.STRONG.GPU desc[UR6][R2.64], R7 ;  /* 0x000000070200798e */ /* 0x000fe2000c12e106 */
[----:B------:R-:W-:Y:S05]  /*1bb0*/  EXIT ;  /* 0x000000000000794d */ /* 0x000fea0003800000 */
        .weak           $__internal_0_$__cuda_sm3x_div_rn_noftz_f32_slowpath
        .type           $__internal_0_$__cuda_sm3x_div_rn_noftz_f32_slowpath,@function
        .size           $__internal_0_$__cuda_sm3x_div_rn_noftz_f32_slowpath,(.L_x_50 - $__internal_0_$__cuda_sm3x_div_rn_noftz_f32_slowpath)
$__internal_0_$__cuda_sm3x_div_rn_noftz_f32_slowpath:
[----:B------:R-:W-:Y:S01]  /*1bc0*/  SHF.R.U32.HI R13, RZ, 0x17, R0 ;  /* 0x00000017ff0d7819 */ /* 0x000fe20000011600 */
[----:B------:R-:W-:Y:S01]  /*1bd0*/  BSSY.RECONVERGENT B0, `(.L_x_36) ;  /* 0x0000063000007945 */ /* 0x000fe20003800200 */
[----:B------:R-:W-:Y:S02]  /*1be0*/  SHF.R.U32.HI R2, RZ, 0x17, R3 ;  /* 0x00000017ff027819 */ /* 0x000fe40000011603 */
[----:B------:R-:W-:Y:S02]  /*1bf0*/  LOP3.LUT R13, R13, 0xff, RZ, 0xc0, !PT ;  /* 0x000000ff0d0d7812 */ /* 0x000fe400078ec0ff */
[----:B------:R-:W-:Y:S02]  /*1c00*/  LOP3.LUT R16, R2, 0xff, RZ, 0xc0, !PT ;  /* 0x000000ff02107812 */ /* 0x000fe400078ec0ff */
[----:B------:R-:W-:Y:S02]  /*1c10*/  IADD3 R17, PT, PT, R13, -0x1, RZ ;  /* 0xffffffff0d117810 */ /* 0x000fe40007ffe0ff */
[----:B------:R-:W-:Y:S01]  /*1c20*/  MOV R2, R0 ;  /* 0x0000000000027202 */ /* 0x000fe20000000f00 */
[----:B------:R-:W-:Y:S01]  /*1c30*/  VIADD R18, R16, 0xffffffff ;  /* 0xffffffff10127836 */ /* 0x000fe20000000000 */
[----:B------:R-:W-:-:S04]  /*1c40*/  ISETP.GT.U32.AND P0, PT, R17, 0xfd, PT ;  /* 0x000000fd1100780c */ /* 0x000fc80003f04070 */
[----:B------:R-:W-:-:S13]  /*1c50*/  ISETP.GT.U32.OR P0, PT, R18, 0xfd, P0 ;  /* 0x000000fd1200780c */ /* 0x000fda0000704470 */
[----:B------:R-:W-:Y:S01]  /*1c60*/  @!P0 IMAD.MOV.U32 R15, RZ, RZ, RZ ;  /* 0x000000ffff0f8224 */ /* 0x000fe200078e00ff */
[----:B------:R-:W-:Y:S06]  /*1c70*/  @!P0 BRA `(.L_x_37) ;  /* 0x00000000005c8947 */ /* 0x000fec0003800000 */
[----:B------:R-:W-:Y:S02]  /*1c80*/  FSETP.GTU.FTZ.AND P0, PT, |R3|, +INF , PT ;  /* 0x7f8000000300780b */ /* 0x000fe40003f1c200 */
[----:B------:R-:W-:-:S04]  /*1c90*/  FSETP.GTU.FTZ.AND P1, PT, |R0|, +INF , PT ;  /* 0x7f8000000000780b */ /* 0x000fc80003f3c200 */
[----:B------:R-:W-:-:S13]  /*1ca0*/  PLOP3.LUT P0, PT, P0, P1, PT, 0xf8, 0x8f ;  /* 0x00000000008f781c */ /* 0x000fda0000703f70 */
[----:B------:R-:W-:Y:S05]  /*1cb0*/  @P0 BRA `(.L_x_38) ;  /* 0x00000004004c0947 */ /* 0x000fea0003800000 */
[----:B------:R-:W-:-:S13]  /*1cc0*/  LOP3.LUT P0, RZ, R2, 0x7fffffff, R3, 0xc8, !PT ;  /* 0x7fffffff02ff7812 */ /* 0x000fda000780c803 */
[----:B------:R-:W-:Y:S05]  /*1cd0*/  @!P0 BRA `(.L_x_39) ;  /* 0x00000004003c8947 */ /* 0x000fea0003800000 */
[C---:B------:R-:W-:Y:S02]  /*1ce0*/  FSETP.NEU.FTZ.AND P2, PT, |R3|.reuse, +INF , PT ;  /* 0x7f8000000300780b */ /* 0x040fe40003f5d200 */
[----:B------:R-:W-:Y:S02]  /*1cf0*/  FSETP.NEU.FTZ.AND P1, PT, |R0|, +INF , PT ;  /* 0x7f8000000000780b */ /* 0x000fe40003f3d200 */
[----:B------:R-:W-:-:S11]  /*1d00*/  FSETP.NEU.FTZ.AND P0, PT, |R3|, +INF , PT ;  /* 0x7f8000000300780b */ /* 0x000fd60003f1d200 */
[----:B------:R-:W-:Y:S05]  /*1d10*/  @!P1 BRA !P2, `(.L_x_39) ;  /* 0x00000004002c9947 */ /* 0x000fea0005000000 */
[----:B------:R-:W-:-:S04]  /*1d20*/  LOP3.LUT P2, RZ, R3, 0x7fffffff, RZ, 0xc0, !PT ;  /* 0x7fffffff03ff7812 */ /* 0x000fc8000784c0ff */
[----:B------:R-:W-:-:S13]  /*1d30*/  PLOP3.LUT P1, PT, P1, P2, PT, 0x2f, 0xf2 ;  /* 0x0000000000f2781c */ /* 0x000fda0000f24577 */
[----:B------:R-:W-:Y:S05]  /*1d40*/  @P1 BRA `(.L_x_40) ;  /* 0x0000000400181947 */ /* 0x000fea0003800000 */
[----:B------:R-:W-:-:S04]  /*1d50*/  LOP3.LUT P1, RZ, R2, 0x7fffffff, RZ, 0xc0, !PT ;  /* 0x7fffffff02ff7812 */ /* 0x000fc8000782c0ff */
[----:B------:R-:W-:-:S13]  /*1d60*/  PLOP3.LUT P0, PT, P0, P1, PT, 0x2f, 0xf2 ;  /* 0x0000000000f2781c */ /* 0x000fda0000702577 */
[----:B------:R-:W-:Y:S05]  /*1d70*/  @P0 BRA `(.L_x_41) ;  /* 0x0000000400000947 */ /* 0x000fea0003800000 */
[----:B------:R-:W-:Y:S02]  /*1d80*/  ISETP.GE.AND P0, PT, R18, RZ, PT ;  /* 0x000000ff1200720c */ /* 0x000fe40003f06270 */
[----:B------:R-:W-:-:S11]  /*1d90*/  ISETP.GE.AND P1, PT, R17, RZ, PT ;  /* 0x000000ff1100720c */ /* 0x000fd60003f26270 */
[----:B------:R-:W-:Y:S01]  /*1da0*/  @P0 MOV R15, RZ ;  /* 0x000000ff000f0202 */ /* 0x000fe20000000f00 */
[----:B------:R-:W-:Y:S02]  /*1db0*/  @!P0 IMAD.MOV.U32 R15, RZ, RZ, -0x40 ;  /* 0xffffffc0ff0f8424 */ /* 0x000fe400078e00ff */
[----:B------:R-:W-:Y:S01]  /*1dc0*/  @!P0 FFMA R3, R3, 1.84467440737095516160e+19, RZ ;  /* 0x5f80000003038823 */ /* 0x000fe200000000ff */
[----:B------:R-:W-:Y:S02]  /*1dd0*/  @!P1 FFMA R2, R0, 1.84467440737095516160e+19, RZ ;  /* 0x5f80000000029823 */ /* 0x000fe400000000ff */
[----:B------:R-:W-:-:S07]  /*1de0*/  @!P1 IADD3 R15, PT, PT, R15, 0x40, RZ ;  /* 0x000000400f0f9810 */ /* 0x000fce0007ffe0ff */
.L_x_37:
[----:B------:R-:W-:Y:S01]  /*1df0*/  LEA R17, R13, 0xc0800000, 0x17 ;  /* 0xc08000000d117811 */ /* 0x000fe200078eb8ff */
[----:B------:R-:W-:Y:S01]  /*1e00*/  BSSY.RECONVERGENT B1, `(.L_x_42) ;  /* 0x0000036000017945 */ /* 0x000fe20003800200 */
[----:B------:R-:W-:-:S03]  /*1e10*/  IADD3 R16, PT, PT, R16, -0x7f, RZ ;  /* 0xffffff8110107810 */ /* 0x000fc60007ffe0ff */
[----:B------:R-:W-:Y:S02]  /*1e20*/  IMAD.IADD R20, R2, 0x1, -R17 ;  /* 0x0000000102147824 */ /* 0x000fe400078e0a11 */
[C---:B------:R-:W-:Y:S01]  /*1e30*/  IMAD R2, R16.reuse, -0x800000, R3 ;  /* 0xff80000010027824 */ /* 0x040fe200078e0203 */
[----:B------:R-:W-:Y:S01]  /*1e40*/  IADD3 R16, PT, PT, R16, 0x7f, -R13 ;  /* 0x0000007f10107810 */ /* 0x000fe20007ffe80d */
[----:B------:R-:W0:Y:S01]  /*1e50*/  MUFU.RCP R17, R20 ;  /* 0x0000001400117308 */ /* 0x000e220000001000 */
[----:B------:R-:W-:-:S03]  /*1e60*/  FADD.FTZ R21, -R20, -RZ ;  /* 0x800000ff14157221 */ /* 0x000fc60000010100 */
[----:B------:R-:W-:Y:S02]  /*1e70*/  IMAD.IADD R16, R16, 0x1, R15 ;  /* 0x0000000110107824 */ /* 0x000fe400078e020f */
[----:B0-----:R-:W-:-:S04]  /*1e80*/  FFMA R18, R17, R21, 1 ;  /* 0x3f80000011127423 */ /* 0x001fc80000000015 */
[----:B------:R-:W-:-:S04]  /*1e90*/  FFMA R3, R17, R18, R17 ;  /* 0x0000001211037223 */ /* 0x000fc80000000011 */
[----:B------:R-:W-:-:S04]  /*1ea0*/  FFMA R18, R2, R3, RZ ;  /* 0x0000000302127223 */ /* 0x000fc800000000ff */
[----:B------:R-:W-:-:S04]  /*1eb0*/  FFMA R17, R21, R18, R2 ;  /* 0x0000001215117223 */ /* 0x000fc80000000002 */
[----:B------:R-:W-:-:S04]  /*1ec0*/  FFMA R18, R3, R17, R18 ;  /* 0x0000001103127223 */ /* 0x000fc80000000012 */
[----:B------:R-:W-:-:S04]  /*1ed0*/  FFMA R17, R21, R18, R2 ;  /* 0x0000001215117223 */ /* 0x000fc80000000002 */
[----:B------:R-:W-:-:S05]  /*1ee0*/  FFMA R2, R3, R17, R18 ;  /* 0x0000001103027223 */ /* 0x000fca0000000012 */
[----:B------:R-:W-:-:S04]  /*1ef0*/  SHF.R.U32.HI R13, RZ, 0x17, R2 ;  /* 0x00000017ff0d7819 */ /* 0x000fc80000011602 */
[----:B------:R-:W-:-:S04]  /*1f00*/  LOP3.LUT R13, R13, 0xff, RZ, 0xc0, !PT ;  /* 0x000000ff0d0d7812 */ /* 0x000fc800078ec0ff */
[----:B------:R-:W-:-:S04]  /*1f10*/  IADD3 R20, PT, PT, R13, R16, RZ ;  /* 0x000000100d147210 */ /* 0x000fc80007ffe0ff */
[----:B------:R-:W-:-:S04]  /*1f20*/  IADD3 R13, PT, PT, R20, -0x1, RZ ;  /* 0xffffffff140d7810 */ /* 0x000fc80007ffe0ff */
[----:B------:R-:W-:-:S13]  /*1f30*/  ISETP.GE.U32.AND P0, PT, R13, 0xfe, PT ;  /* 0x000000fe0d00780c */ /* 0x000fda0003f06070 */
[----:B------:R-:W-:Y:S05]  /*1f40*/  @!P0 BRA `(.L_x_43) ;  /* 0x0000000000808947 */ /* 0x000fea0003800000 */
[----:B------:R-:W-:-:S13]  /*1f50*/  ISETP.GT.AND P0, PT, R20, 0xfe, PT ;  /* 0x000000fe1400780c */ /* 0x000fda0003f04270 */
[----:B------:R-:W-:Y:S05]  /*1f60*/  @P0 BRA `(.L_x_44) ;  /* 0x00000000006c0947 */ /* 0x000fea0003800000 */
[----:B------:R-:W-:-:S13]  /*1f70*/  ISETP.GE.AND P0, PT, R20, 0x1, PT ;  /* 0x000000011400780c */ /* 0x000fda0003f06270 */
[----:B------:R-:W-:Y:S05]  /*1f80*/  @P0 BRA `(.L_x_45) ;  /* 0x0000000000740947 */ /* 0x000fea0003800000 */
[----:B------:R-:W-:Y:S02]  /*1f90*/  ISETP.GE.AND P0, PT, R20, -0x18, PT ;  /* 0xffffffe81400780c */ /* 0x000fe40003f06270 */
[----:B------:R-:W-:-:S11]  /*1fa0*/  LOP3.LUT R2, R2, 0x80000000, RZ, 0xc0, !PT ;  /* 0x8000000002027812 */ /* 0x000fd600078ec0ff */
[----:B------:R-:W-:Y:S05]  /*1fb0*/  @!P0 BRA `(.L_x_45) ;  /* 0x0000000000688947 */ /* 0x000fea0003800000 */
[-CC-:B------:R-:W-:Y:S01]  /*1fc0*/  FFMA.RZ R13, R3, R17.reuse, R18.reuse ;  /* 0x00000011030d7223 */ /* 0x180fe2000000c012 */
[C---:B------:R-:W-:Y:S01]  /*1fd0*/  VIADD R16, R20.reuse, 0x20 ;  /* 0x0000002014107836 */ /* 0x040fe20000000000 */
[C---:B------:R-:W-:Y:S02]  /*1fe0*/  ISETP.NE.AND P2, PT, R20.reuse, RZ, PT ;  /* 0x000000ff1400720c */ /* 0x040fe40003f45270 */
[C---:B------:R-:W-:Y:S02]  /*1ff0*/  ISETP.NE.AND P1, PT, R20.reuse, RZ, PT ;  /* 0x000000ff1400720c */ /* 0x040fe40003f25270 */
[----:B------:R-:W-:Y:S01]  /*2000*/  LOP3.LUT R15, R13, 0x7fffff, RZ, 0xc0, !PT ;  /* 0x007fffff0d0f7812 */ /* 0x000fe200078ec0ff */
[CCC-:B------:R-:W-:Y:S01]  /*2010*/  FFMA.RP R13, R3.reuse, R17.reuse, R18.reuse ;  /* 0x00000011030d7223 */ /* 0x1c0fe20000008012 */
[----:B------:R-:W-:Y:S01]  /*2020*/  FFMA.RM R18, R3, R17, R18 ;  /* 0x0000001103127223 */ /* 0x000fe20000004012 */
[----:B------:R-:W-:Y:S02]  /*2030*/  IADD3 R3, PT, PT, -R20, RZ, RZ ;  /* 0x000000ff14037210 */ /* 0x000fe40007ffe1ff */
[----:B------:R-:W-:-:S02]  /*2040*/  LOP3.LUT R15, R15, 0x800000, RZ, 0xfc, !PT ;  /* 0x008000000f0f7812 */ /* 0x000fc400078efcff */
[----:B------:R-:W-:Y:S02]  /*2050*/  FSETP.NEU.FTZ.AND P0, PT, R13, R18, PT ;  /* 0x000000120d00720b */ /* 0x000fe40003f1d000 */
[----:B------:R-:W-:Y:S02]  /*2060*/  SHF.L.U32 R16, R15, R16, RZ ;  /* 0x000000100f107219 */ /* 0x000fe400000006ff */
[----:B------:R-:W-:Y:S02]  /*2070*/  SEL R18, R3, RZ, P2 ;  /* 0x000000ff03127207 */ /* 0x000fe40001000000 */
[----:B------:R-:W-:Y:S02]  /*2080*/  ISETP.NE.AND P1, PT, R16, RZ, P1 ;  /* 0x000000ff1000720c */ /* 0x000fe40000f25270 */
[----:B------:R-:W-:Y:S02]  /*2090*/  SHF.R.U32.HI R18, RZ, R18, R15 ;  /* 0x00000012ff127219 */ /* 0x000fe4000001160f */
[----:B------:R-:W-:-:S02]  /*20a0*/  PLOP3.LUT P0, PT, P0, P1, PT, 0xf8, 0x8f ;  /* 0x00000000008f781c */ /* 0x000fc40000703f70 */
[----:B------:R-:W-:Y:S02]  /*20b0*/  SHF.R.U32.HI R16, RZ, 0x1, R18 ;  /* 0x00000001ff107819 */ /* 0x000fe40000011612 */
[----:B------:R-:W-:-:S04]  /*20c0*/  SEL R3, RZ, 0x1, !P0 ;  /* 0x00000001ff037807 */ /* 0x000fc80004000000 */
[----:B------:R-:W-:-:S04]  /*20d0*/  LOP3.LUT R3, R3, 0x1, R16, 0xf8, !PT ;  /* 0x0000000103037812 */ /* 0x000fc800078ef810 */
[----:B------:R-:W-:-:S04]  /*20e0*/  LOP3.LUT R3, R3, R18, RZ, 0xc0, !PT ;  /* 0x0000001203037212 */ /* 0x000fc800078ec0ff */
[----:B------:R-:W-:-:S04]  /*20f0*/  IADD3 R3, PT, PT, R16, R3, RZ ;  /* 0x0000000310037210 */ /* 0x000fc80007ffe0ff */
[----:B------:R-:W-:Y:S01]  /*2100*/  LOP3.LUT R2, R3, R2, RZ, 0xfc, !PT ;  /* 0x0000000203027212 */ /* 0x000fe200078efcff */
[----:B------:R-:W-:Y:S06]  /*2110*/  BRA `(.L_x_45) ;  /* 0x0000000000107947 */ /* 0x000fec0003800000 */
.L_x_44:
[----:B------:R-:W-:-:S04]  /*2120*/  LOP3.LUT R2, R2, 0x80000000, RZ, 0xc0, !PT ;  /* 0x8000000002027812 */ /* 0x000fc800078ec0ff */
[----:B------:R-:W-:Y:S01]  /*2130*/  LOP3.LUT R2, R2, 0x7f800000, RZ, 0xfc, !PT ;  /* 0x7f80000002027812 */ /* 0x000fe200078efcff */
[----:B------:R-:W-:Y:S06]  /*2140*/  BRA `(.L_x_45) ;  /* 0x0000000000047947 */ /* 0x000fec0003800000 */
.L_x_43:
[----:B------:R-:W-:-:S07]  /*2150*/  IMAD R2, R16, 0x800000, R2 ;  /* 0x0080000010027824 */ /* 0x000fce00078e0202 */
.L_x_45:
[----:B------:R-:W-:Y:S05]  /*2160*/  BSYNC.RECONVERGENT B1 ;  /* 0x0000000000017941 */ /* 0x000fea0003800200 */
.L_x_42:
[----:B------:R-:W-:Y:S05]  /*2170*/  BRA `(.L_x_46) ;  /* 0x0000000000207947 */ /* 0x000fea0003800000 */
.L_x_41:
[----:B------:R-:W-:-:S04]  /*2180*/  LOP3.LUT R2, R2, 0x80000000, R3, 0x48, !PT ;  /* 0x8000000002027812 */ /* 0x000fc800078e4803 */
[----:B------:R-:W-:Y:S01]  /*2190*/  LOP3.LUT R2, R2, 0x7f800000, RZ, 0xfc, !PT ;  /* 0x7f80000002027812 */ /* 0x000fe200078efcff */
[----:B------:R-:W-:Y:S06]  /*21a0*/  BRA `(.L_x_46) ;  /* 0x0000000000147947 */ /* 0x000fec0003800000 */
.L_x_40:
[----:B------:R-:W-:Y:S01]  /*21b0*/  LOP3.LUT R2, R2, 0x80000000, R3, 0x48, !PT ;  /* 0x8000000002027812 */ /* 0x000fe200078e4803 */
[----:B------:R-:W-:Y:S06]  /*21c0*/  BRA `(.L_x_46) ;  /* 0x00000000000c7947 */ /* 0x000fec0003800000 */
.L_x_39:
[----:B------:R-:W0:Y:S01]  /*21d0*/  MUFU.RSQ R2, -QNAN ;  /* 0xffc0000000027908 */ /* 0x000e220000001400 */
[----:B------:R-:W-:Y:S05]  /*21e0*/  BRA `(.L_x_46) ;  /* 0x0000000000047947 */ /* 0x000fea0003800000 */
.L_x_38:
[----:B------:R-:W-:-:S07]  /*21f0*/  FADD.FTZ R2, R3, R0 ;  /* 0x0000000003027221 */ /* 0x000fce0000010000 */
.L_x_46:
[----:B------:R-:W-:Y:S05]  /*2200*/  BSYNC.RECONVERGENT B0 ;  /* 0x0000000000007941 */ /* 0x000fea0003800200 */
.L_x_36:
[----:B------:R-:W-:Y:S01]  /*2210*/  HFMA2 R15, -RZ, RZ, 0, 0 ;  /* 0x00000000ff0f7431 */ /* 0x000fe200000001ff */
[----:B0-----:R-:W-:-:S03]  /*2220*/  MOV R3, R2 ;  /* 0x0000000200037202 */ /* 0x001fc60000000f00 */
[----:B------:R-:W-:Y:S05]  /*2230*/  RET.REL.NODEC R14 `(_Z9histogramPKfmmffmPj) ;  /* 0xffffffdc0e707950 */ /* 0x000fea0003c3ffff */
.L_x_47:
        /* <DEDUP_REMOVED lines=12> */
.L_x_50:


//--------------------- .text._Z18parallelMinMaxInitPKfPfS1_ii --------------------------
	.section	.text._Z18parallelMinMaxInitPKfPfS1_ii,"ax",@progbits
	.align	128
        .global         _Z18parallelMinMaxInitPKfPfS1_ii
        .type           _Z18parallelMinMaxInitPKfPfS1_ii,@function
        .size           _Z18parallelMinMaxInitPKfPfS1_ii,(.L_x_54 - _Z18parallelMinMaxInitPKfPfS1_ii)
        .other          _Z18parallelMinMaxInitPKfPfS1_ii,@"STO_CUDA_ENTRY STV_DEFAULT"
_Z18parallelMinMaxInitPKfPfS1_ii:
.text._Z18parallelMinMaxInitPKfPfS1_ii:
[----:B------:R-:W-:Y:S01]  /*0000*/  LDC R1, c[0x0][0x37c] ;  /* 0x0000df00ff017b82 */ /* 0x000fe20000000800 */
[----:B------:R-:W0:Y:S01]  /*0010*/  S2R R11, SR_TID.X ;  /* 0x00000000000b7919 */ /* 0x000e220000002100 */
[----:B------:R-:W0:Y:S06]  /*0020*/  LDCU UR4, c[0x0][0x360] ;  /* 0x00006c00ff0477ac */ /* 0x000e2c0008000800 */
[----:B------:R-:W1:Y:S01]  /*0030*/  LDC.64 R2, c[0x0][0x380] ;  /* 0x0000e000ff027b82 */ /* 0x000e620000000a00 */
[----:B------:R-:W0:Y:S01]  /*0040*/  S2R R0, SR_CTAID.X ;  /* 0x0000000000007919 */ /* 0x000e220000002500 */
[----:B------:R-:W2:Y:S01]  /*0050*/  LDCU.64 UR6, c[0x0][0x398] ;  /* 0x00007300ff0677ac */ /* 0x000ea20008000a00 */
[----:B0-----:R-:W-:Y:S01]  /*0060*/  IMAD R11, R0, UR4, R11 ;  /* 0x00000004000b7c24 */ /* 0x001fe2000f8e020b */
[----:B------:R-:W0:Y:S03]  /*0070*/  LDCU.64 UR4, c[0x0][0x358] ;  /* 0x00006b00ff0477ac */ /* 0x000e260008000a00 */
[C---:B-1----:R-:W-:Y:S01]  /*0080*/  IMAD.WIDE R4, R11.reuse, 0x4, R2 ;  /* 0x000000040b047825 */ /* 0x042fe200078e0202 */
[----:B--2---:R-:W-:-:S04]  /*0090*/  IADD3 R0, PT, PT, R11, UR7, RZ ;  /* 0x000000070b007c10 */ /* 0x004fc8000fffe0ff */
[----:B------:R-:W-:-:S04]  /*00a0*/  ISETP.GE.AND P0, PT, R0, UR6, PT ;  /* 0x0000000600007c0c */ /* 0x000fc8000bf06270 */
[----:B------:R-:W-:-:S05]  /*00b0*/  SEL R7, R0, R11, !P0 ;  /* 0x0000000b00077207 */ /* 0x000fca0004000000 */
[----:B------:R-:W-:Y:S01]  /*00c0*/  IMAD.WIDE R2, R7, 0x4, R2 ;  /* 0x0000000407027825 */ /* 0x000fe200078e0202 */
[----:B0-----:R-:W2:Y:S01]  /*00d0*/  LDG.E R9, desc[UR4][R4.64] ;  /* 0x0000000404097981 */ /* 0x001ea2000c1e1900 */
[----:B------:R-:W0:Y:S04]  /*00e0*/  LDC.64 R6, c[0x0][0x388] ;  /* 0x0000e200ff067b82 */ /* 0x000e280000000a00 */
[----:B------:R-:W2:Y:S01]  /*00f0*/  LDG.E R2, desc[UR4][R2.64] ;  /* 0x0000000402027981 */ /* 0x000ea2000c1e1900 */
[----:B0-----:R-:W-:Y:S01]  /*0100*/  IMAD.WIDE R6, R11, 0x4, R6 ;  /* 0x000000040b067825 */ /* 0x001fe200078e0206 */
[----:B--2---:R-:W-:-:S04]  /*0110*/  FSETP.GTU.AND P0, PT, R2, R9, PT ;  /* 0x000000090200720b */ /* 0x004fc80003f0c000 */
[C---:B------:R-:W-:Y:S02]  /*0120*/  FSEL R13, R2.reuse, R9, !P0 ;  /* 0x00000009020d7208 */ /* 0x040fe40004000000 */
[----:B------:R-:W0:Y:S03]  /*0130*/  LDC.64 R8, c[0x0][0x390] ;  /* 0x0000e400ff087b82 */ /* 0x000e260000000a00 */
[----:B------:R-:W-:Y:S04]  /*0140*/  STG.E desc[UR4][R6.64], R13 ;  /* 0x0000000d06007986 */ /* 0x000fe8000c101904 */
[----:B------:R-:W2:Y:S01]  /*0150*/  LDG.E R15, desc[UR4][R4.64] ;  /* 0x00000004040f7981 */ /* 0x000ea2000c1e1900 */
[----:B0-----:R-:W-:Y:S01]  /*0160*/  IMAD.WIDE R8, R11, 0x4, R8 ;  /* 0x000000040b087825 */ /* 0x001fe200078e0208 */
[----:B--2---:R-:W-:-:S04]  /*0170*/  FSETP.GE.AND P0, PT, R2, R15, PT ;  /* 0x0000000f0200720b */ /* 0x004fc80003f06000 */
[----:B------:R-:W-:-:S05]  /*0180*/  FSEL R15, R2, R15, P0 ;  /* 0x0000000f020f7208 */ /* 0x000fca0000000000 */
[----:B------:R-:W-:Y:S01]  /*0190*/  STG.E desc[UR4][R8.64], R15 ;  /* 0x0000000f08007986 */ /* 0x000fe2000c101904 */
[----:B------:R-:W-:Y:S05]  /*01a0*/  EXIT ;  /* 0x000000000000794d */ /* 0x000fea0003800000 */
.L_x_48:
        /* <DEDUP_REMOVED lines=13> */
.L_x_54:


//--------------------- .text._Z14parallelMinMaxPfS_ii --------------------------
	.section	.text._Z14parallelMinMaxPfS_ii,"ax",@progbits
	.align	128
        .global         _Z14parallelMinMaxPfS_ii
        .type           _Z14parallelMinMaxPfS_ii,@function
        .size           _Z14parallelMinMaxPfS_ii,(.L_x_55 - _Z14parallelMinMaxPfS_ii)
        .other          _Z14parallelMinMaxPfS_ii,@"STO_CUDA_ENTRY STV_DEFAULT"
_Z14parallelMinMaxPfS_ii:
.text._Z14parallelMinMaxPfS_ii:
[----:B------:R-:W-:Y:S01]  /*0000*/  LDC R1, c[0x0][0x37c] ;  /* 0x0000df00ff017b82 */ /* 0x000fe20000000800 */
[----:B------:R-:W0:Y:S01]  /*0010*/  S2R R11, SR_TID.X ;  /* 0x00000000000b7919 */ /* 0x000e220000002100 */
[----:B------:R-:W0:Y:S06]  /*0020*/  LDCU UR6, c[0x0][0x360] ;  /* 0x00006c00ff0677ac */ /* 0x000e2c0008000800 */
[----:B------:R-:W1:Y:S01]  /*0030*/  LDC.64 R2, c[0x0][0x380] ;  /* 0x0000e000ff027b82 */ /* 0x000e620000000a00 */
[----:B------:R-:W0:Y:S01]  /*0040*/  S2R R0, SR_CTAID.X ;  /* 0x0000000000007919 */ /* 0x000e220000002500 */
[----:B------:R-:W2:Y:S01]  /*0050*/  LDCU UR7, c[0x0][0x394] ;  /* 0x00007280ff0777ac */ /* 0x000ea20008000800 */
[----:B------:R-:W3:Y:S05]  /*0060*/  LDCU.64 UR4, c[0x0][0x358] ;  /* 0x00006b00ff0477ac */ /* 0x000eea0008000a00 */
[----:B------:R-:W4:Y:S01]  /*0070*/  LDC.64 R8, c[0x0][0x388] ;  /* 0x0000e200ff087b82 */ /* 0x000f220000000a00 */
[----:B0-----:R-:W-:-:S04]  /*0080*/  IMAD R11, R0, UR6, R11 ;  /* 0x00000006000b7c24 */ /* 0x001fc8000f8e020b */
[C---:B-1----:R-:W-:Y:S01]  /*0090*/  IMAD.WIDE R4, R11.reuse, 0x4, R2 ;  /* 0x000000040b047825 */ /* 0x042fe200078e0202 */
[----:B--2---:R-:W-:-:S04]  /*00a0*/  IADD3 R7, PT, PT, R11, UR7, RZ ;  /* 0x000000070b077c10 */ /* 0x004fc8000fffe0ff */
[----:B---3--:R-:W2:Y:S01]  /*00b0*/  LDG.E R13, desc[UR4][R4.64] ;  /* 0x00000004040d7981 */ /* 0x008ea2000c1e1900 */
[----:B------:R-:W-:-:S06]  /*00c0*/  IMAD.WIDE R2, R7, 0x4, R2 ;  /* 0x0000000407027825 */ /* 0x000fcc00078e0202 */
[----:B------:R-:W2:Y:S01]  /*00d0*/  LDG.E R2, desc[UR4][R2.64] ;  /* 0x0000000402027981 */ /* 0x000ea2000c1e1900 */
[----:B----4-:R-:W-:-:S04]  /*00e0*/  IMAD.WIDE R6, R7, 0x4, R8 ;  /* 0x0000000407067825 */ /* 0x010fc800078e0208 */
[----:B------:R-:W-:Y:S01]  /*00f0*/  IMAD.WIDE R8, R11, 0x4, R8 ;  /* 0x000000040b087825 */ /* 0x000fe200078e0208 */
[----:B--2---:R-:W-:-:S04]  /*0100*/  FSETP.GTU.AND P0, PT, R2, R13, PT ;  /* 0x0000000d0200720b */ /* 0x004fc80003f0c000 */
[----:B------:R-:W-:-:S05]  /*0110*/  FSEL R13, R2, R13, !P0 ;  /* 0x0000000d020d7208 */ /* 0x000fca0004000000 */
[----:B------:R-:W-:Y:S04]  /*0120*/  STG.E desc[UR4][R4.64], R13 ;  /* 0x0000000d04007986 */ /* 0x000fe8000c101904 */
[----:B------:R-:W2:Y:S04]  /*0130*/  LDG.E R6, desc[UR4][R6.64] ;  /* 0x0000000406067981 */ /* 0x000ea8000c1e1900 */
[----:B------:R-:W2:Y:S02]  /*0140*/  LDG.E R11, desc[UR4][R8.64] ;  /* 0x00000004080b7981 */ /* 0x000ea4000c1e1900 */
[----:B--2---:R-:W-:-:S04]  /*0150*/  FSETP.GE.AND P0, PT, R6, R11, PT ;  /* 0x0000000b0600720b */ /* 0x004fc80003f06000 */
[----:B------:R-:W-:-:S05]  /*0160*/  FSEL R11, R6, R11, P0 ;  /* 0x0000000b060b7208 */ /* 0x000fca0000000000 */
[----:B------:R-:W-:Y:S01]  /*0170*/  STG.E desc[UR4][R8.64], R11 ;  /* 0x0000000b08007986 */ /* 0x000fe2000c101904 */
[----:B------:R-:W-:Y:S05]  /*0180*/  EXIT ;  /* 0x000000000000794d */ /* 0x000fea0003800000 */
.L_x_49:
        /* <DEDUP_REMOVED lines=15> */
.L_x_55:


//--------------------- .nv.shared.reserved.0     --------------------------
	.section	.nv.shared.reserved.0,"aw",@nobits
	.weak		__nv_reservedSMEM_offset_0_alias
	.size		__nv_reservedSMEM_offset_0_alias, 0, 64
	.other		__nv_reservedSMEM_offset_0_alias,@"STO_CUDA_RESERVED_SHARED STV_DEFAULT"
__nv_reservedSMEM_offset_0_alias:
	.zero		0
	.zero		64


//--------------------- .nv.constant0._Z11scanReversePfiii --------------------------
	.section	.nv.constant0._Z11scanReversePfiii,"a",@progbits
	.sectionflags	@""
	.align	4
.nv.constant0._Z11scanReversePfiii:
	.zero		916


//--------------------- .nv.constant0._Z10scanReducePfiii --------------------------
	.section	.nv.constant0._Z10scanReducePfiii,"a",@progbits
	.sectionflags	@""
	.align	4
.nv.constant0._Z10scanReducePfiii:
	.zero		916


//--------------------- .nv.constant0._Z9histogramPKfmmffmPj --------------------------
	.section	.nv.constant0._Z9histogramPKfmmffmPj,"a",@progbits
	.sectionflags	@""
	.align	4
.nv.constant0._Z9histogramPKfmmffmPj:
	.zero		944


//--------------------- .nv.constant0._Z18parallelMinMaxInitPKfPfS1_ii --------------------------
	.section	.nv.constant0._Z18parallelMinMaxInitPKfPfS1_ii,"a",@progbits
	.sectionflags	@""
	.align	4
.nv.constant0._Z18parallelMinMaxInitPKfPfS1_ii:
	.zero		928


//--------------------- .nv.constant0._Z14parallelMinMaxPfS_ii --------------------------
	.section	.nv.constant0._Z14parallelMinMaxPfS_ii,"a",@progbits
	.sectionflags	@""
	.align	4
.nv.constant0._Z14parallelMinMaxPfS_ii:
	.zero		920


//--------------------- SYMBOLS --------------------------

	.type		.nv.reservedSmem.offset0,@object
	.size		.nv.reservedSmem.offset0,0x4
